	.target	sm_100a

	.elftype	@"ET_EXEC"


//--------------------- .note.nv.tkinfo           --------------------------
	.section	.note.nv.tkinfo,"",@"SHT_NOTE"
	.sectionflags	@"SHF_NOTE_NV_TKINFO"
	.tkinfo
        /*0018*/ 	.word	0x00000002
        /*0030*/ 	.string	""
        /*0030*/ 	.string	"ptxas"
        /*0030*/ 	.string	"Cuda compilation tools, release 13.0, V13.0.88"
        /*0030*/ 	.string	"Build cuda_13.0.r13.0/compiler.36424714_0"
        /*0030*/ 	.string	"-arch sm_100a -m 64 "



//--------------------- .note.nv.cuinfo           --------------------------
	.section	.note.nv.cuinfo,"",@"SHT_NOTE"
	.sectionflags	@"SHF_NOTE_NV_CUINFO"
        /*0018*/ 	.short	0x0002
        /*001a*/ 	.short	0x0064
        /*001c*/ 	.short	0x0082
	.zero		2


//--------------------- .nv.info                  --------------------------
	.section	.nv.info,"",@"SHT_CUDA_INFO"
	.align	4


	//----- nvinfo : EIATTR_REGCOUNT
	.align		4
        /*0000*/ 	.byte	0x04, 0x2f
        /*0002*/ 	.short	(.L_19 - .L_18)
	.align		4
.L_18:
        /*0004*/ 	.word	index@(_ZN7cutlass13device_kernelINS_4conv6kernel13ConvUniversalINS1_16ConvProblemShapeILNS1_8OperatorE1ELi3EEENS1_10collective14CollectiveConvINS1_47MainloopSm100TmaUmmaWarpSpecializedImplicitGemmILS5_1ELi13ELi3ELi1ELi2EN4cute5tupleIJNSA_1CILi2EEENSC_ILi1EEESE_EEEEENSB_IJNSC_ILi128EEESH_NSB_IJNSC_ILi64EEEEEEEEENS_6half_tESL_NSA_8TiledMMAINSA_8MMA_AtomIJNSA_26SM100_MMA_F16BF16_2x1SM_SSISL_SL_fLi128ELi128ELNSA_4UMMA5MajorE0ELSQ_1ELNSP_7ScaleInE0ELSR_0EEEEEENSA_6LayoutINSB_IJSE_SE_SE_EEENSB_IJNSC_ILi0EEESW_SW_EEEEENSB_IJNSA_10UnderscoreESZ_SZ_EEEEENS7_6detail27Sm100ImplicitGemmTileTraitsINSA_25SM100_TMA_2SM_LOAD_IM2COLENSA_14ComposedLayoutINSA_7SwizzleILi3ELi4ELi3EEENSA_18smem_ptr_flag_bitsILi16EEENSU_INSB_IJNSC_ILi8EEESI_EEENSB_IJSI_SE_EEEEEEEvEENS13_INSA_18SM100_TMA_2SM_LOADENS15_IS17_S19_NSU_INSB_IJSI_S1A_EEENSB_IJSE_SI_EEEEEEEvEEEENS_8epilogue10collective18CollectiveEpilogueINS1N_23Sm100TmaWarpSpecializedILi4ELi2ELi16ELb1ELb0EEEJNSB_IJSI_SH_SJ_EEENSB_IJNSU_ISI_SE_EENSU_INSB_IJNSC_ILi16EEESD_EEES1I_EEEEESL_NSB_IJNSB_IJllllEEESE_SW_EEESL_S1Z_NS1N_6fusion15FusionCallbacksIS1R_NS20_17LinearCombinationISL_fSL_fLNS_15FloatRoundStyleE2EEES1S_S1X_JEEENSA_5SM1004TMEM4LOAD26SM100_TMEM_LOAD_32dp32b16xENSA_20SM90_TMA_LOAD_IM2COLENS15_INS16_ILi1ELi4ELi3EEES19_NSU_INSB_IJS1A_S1U_EEENSB_IJS1U_SE_EEEEEEENSA_39AutoVectorizingCopyWithAssumedAlignmentILi128EEENSA_21SM90_TMA_STORE_IM2COLES2F_S2H_S2H_EEEvvEEEEvNT_6ParamsE)
        /*0008*/ 	.word	0x0000004b


	//----- nvinfo : EIATTR_FRAME_SIZE
	.align		4
.L_19:
        /*000c*/ 	.byte	0x04, 0x11
        /*000e*/ 	.short	(.L_21 - .L_20)
	.align		4
.L_20:
        /*0010*/ 	.word	index@($__internal_2_$__cuda_sm10x_tcgen05_guardrail_trap_unallocated_columns_being_dealloced)
        /*0014*/ 	.word	0x00000008


	//----- nvinfo : EIATTR_FRAME_SIZE
	.align		4
.L_21:
        /*0018*/ 	.byte	0x04, 0x11
        /*001a*/ 	.short	(.L_23 - .L_22)
	.align		4
.L_22:
        /*001c*/ 	.word	index@($__internal_1_$__cuda_sm10x_tcgen05_guardrail_trap_phase_invalid_during_alloc)
        /*0020*/ 	.word	0x00000008


	//----- nvinfo : EIATTR_FRAME_SIZE
	.align		4
.L_23:
        /*0024*/ 	.byte	0x04, 0x11
        /*0026*/ 	.short	(.L_25 - .L_24)
	.align		4
.L_24:
        /*0028*/ 	.word	index@($__internal_0_$__cuda_sm10x_tcgen05_guardrail_trap_col_being_dealloced_not_returned_by_alloc)
        /*002c*/ 	.word	0x00000008


	//----- nvinfo : EIATTR_FRAME_SIZE
	.align		4
.L_25:
        /*0030*/ 	.byte	0x04, 0x11
        /*0032*/ 	.short	(.L_27 - .L_26)
	.align		4
.L_26:
        /*0034*/ 	.word	index@(_ZN7cutlass13device_kernelINS_4conv6kernel13ConvUniversalINS1_16ConvProblemShapeILNS1_8OperatorE1ELi3EEENS1_10collective14CollectiveConvINS1_47MainloopSm100TmaUmmaWarpSpecializedImplicitGemmILS5_1ELi13ELi3ELi1ELi2EN4cute5tupleIJNSA_1CILi2EEENSC_ILi1EEESE_EEEEENSB_IJNSC_ILi128EEESH_NSB_IJNSC_ILi64EEEEEEEEENS_6half_tESL_NSA_8TiledMMAINSA_8MMA_AtomIJNSA_26SM100_MMA_F16BF16_2x1SM_SSISL_SL_fLi128ELi128ELNSA_4UMMA5MajorE0ELSQ_1ELNSP_7ScaleInE0ELSR_0EEEEEENSA_6LayoutINSB_IJSE_SE_SE_EEENSB_IJNSC_ILi0EEESW_SW_EEEEENSB_IJNSA_10UnderscoreESZ_SZ_EEEEENS7_6detail27Sm100ImplicitGemmTileTraitsINSA_25SM100_TMA_2SM_LOAD_IM2COLENSA_14ComposedLayoutINSA_7SwizzleILi3ELi4ELi3EEENSA_18smem_ptr_flag_bitsILi16EEENSU_INSB_IJNSC_ILi8EEESI_EEENSB_IJSI_SE_EEEEEEEvEENS13_INSA_18SM100_TMA_2SM_LOADENS15_IS17_S19_NSU_INSB_IJSI_S1A_EEENSB_IJSE_SI_EEEEEEEvEEEENS_8epilogue10collective18CollectiveEpilogueINS1N_23Sm100TmaWarpSpecializedILi4ELi2ELi16ELb1ELb0EEEJNSB_IJSI_SH_SJ_EEENSB_IJNSU_ISI_SE_EENSU_INSB_IJNSC_ILi16EEESD_EEES1I_EEEEESL_NSB_IJNSB_IJllllEEESE_SW_EEESL_S1Z_NS1N_6fusion15FusionCallbacksIS1R_NS20_17LinearCombinationISL_fSL_fLNS_15FloatRoundStyleE2EEES1S_S1X_JEEENSA_5SM1004TMEM4LOAD26SM100_TMEM_LOAD_32dp32b16xENSA_20SM90_TMA_LOAD_IM2COLENS15_INS16_ILi1ELi4ELi3EEES19_NSU_INSB_IJS1A_S1U_EEENSB_IJS1U_SE_EEEEEEENSA_39AutoVectorizingCopyWithAssumedAlignmentILi128EEENSA_21SM90_TMA_STORE_IM2COLES2F_S2H_S2H_EEEvvEEEEvNT_6ParamsE)
        /*0038*/ 	.word	0x00000008


	//----- nvinfo : EIATTR_MIN_STACK_SIZE
	.align		4
.L_27:
        /*003c*/ 	.byte	0x04, 0x12
        /*003e*/ 	.short	(.L_29 - .L_28)
	.align		4
.L_28:
        /*0040*/ 	.word	index@(_ZN7cutlass13device_kernelINS_4conv6kernel13ConvUniversalINS1_16ConvProblemShapeILNS1_8OperatorE1ELi3EEENS1_10collective14CollectiveConvINS1_47MainloopSm100TmaUmmaWarpSpecializedImplicitGemmILS5_1ELi13ELi3ELi1ELi2EN4cute5tupleIJNSA_1CILi2EEENSC_ILi1EEESE_EEEEENSB_IJNSC_ILi128EEESH_NSB_IJNSC_ILi64EEEEEEEEENS_6half_tESL_NSA_8TiledMMAINSA_8MMA_AtomIJNSA_26SM100_MMA_F16BF16_2x1SM_SSISL_SL_fLi128ELi128ELNSA_4UMMA5MajorE0ELSQ_1ELNSP_7ScaleInE0ELSR_0EEEEEENSA_6LayoutINSB_IJSE_SE_SE_EEENSB_IJNSC_ILi0EEESW_SW_EEEEENSB_IJNSA_10UnderscoreESZ_SZ_EEEEENS7_6detail27Sm100ImplicitGemmTileTraitsINSA_25SM100_TMA_2SM_LOAD_IM2COLENSA_14ComposedLayoutINSA_7SwizzleILi3ELi4ELi3EEENSA_18smem_ptr_flag_bitsILi16EEENSU_INSB_IJNSC_ILi8EEESI_EEENSB_IJSI_SE_EEEEEEEvEENS13_INSA_18SM100_TMA_2SM_LOADENS15_IS17_S19_NSU_INSB_IJSI_S1A_EEENSB_IJSE_SI_EEEEEEEvEEEENS_8epilogue10collective18CollectiveEpilogueINS1N_23Sm100TmaWarpSpecializedILi4ELi2ELi16ELb1ELb0EEEJNSB_IJSI_SH_SJ_EEENSB_IJNSU_ISI_SE_EENSU_INSB_IJNSC_ILi16EEESD_EEES1I_EEEEESL_NSB_IJNSB_IJllllEEESE_SW_EEESL_S1Z_NS1N_6fusion15FusionCallbacksIS1R_NS20_17LinearCombinationISL_fSL_fLNS_15FloatRoundStyleE2EEES1S_S1X_JEEENSA_5SM1004TMEM4LOAD26SM100_TMEM_LOAD_32dp32b16xENSA_20SM90_TMA_LOAD_IM2COLENS15_INS16_ILi1ELi4ELi3EEES19_NSU_INSB_IJS1A_S1U_EEENSB_IJS1U_SE_EEEEEEENSA_39AutoVectorizingCopyWithAssumedAlignmentILi128EEENSA_21SM90_TMA_STORE_IM2COLES2F_S2H_S2H_EEEvvEEEEvNT_6ParamsE)
        /*0044*/ 	.word	0x00000008
.L_29:


//--------------------- .nv.compat                --------------------------
	.section	.nv.compat,"",@"SHT_CUDA_COMPAT_INFO"
	.align	4
        /*0000*/ 	.byte	0x02, 0x09, 0x01, 0x00, 0x02, 0x02, 0x02, 0x00, 0x02, 0x05, 0x05, 0x00, 0x03, 0x07, 0x01, 0x01
        /*0010*/ 	.byte	0x02, 0x03, 0x01, 0x00, 0x02, 0x06, 0x01, 0x00, 0x04, 0x0b, 0x08, 0x00, 0x09, 0x00, 0x00, 0x00
        /*0020*/ 	.byte	0x00, 0x00, 0x00, 0x00


//--------------------- .nv.info._ZN7cutlass13device_kernelINS_4conv6kernel13ConvUniversalINS1_16ConvProblemShapeILNS1_8OperatorE1ELi3EEENS1_10collective14CollectiveConvINS1_47MainloopSm100TmaUmmaWarpSpecializedImplicitGemmILS5_1ELi13ELi3ELi1ELi2EN4cute5tupleIJNSA_1CILi2EEENSC_ILi1EEESE_EEEEENSB_IJNSC_ILi128EEESH_NSB_IJNSC_ILi64EEEEEEEEENS_6half_tESL_NSA_8TiledMMAINSA_8MMA_AtomIJNSA_26SM100_MMA_F16BF16_2x1SM_SSISL_SL_fLi128ELi128ELNSA_4UMMA5MajorE0ELSQ_1ELNSP_7ScaleInE0ELSR_0EEEEEENSA_6LayoutINSB_IJSE_SE_SE_EEENSB_IJNSC_ILi0EEESW_SW_EEEEENSB_IJNSA_10UnderscoreESZ_SZ_EEEEENS7_6detail27Sm100ImplicitGemmTileTraitsINSA_25SM100_TMA_2SM_LOAD_IM2COLENSA_14ComposedLayoutINSA_7SwizzleILi3ELi4ELi3EEENSA_18smem_ptr_flag_bitsILi16EEENSU_INSB_IJNSC_ILi8EEESI_EEENSB_IJSI_SE_EEEEEEEvEENS13_INSA_18SM100_TMA_2SM_LOADENS15_IS17_S19_NSU_INSB_IJSI_S1A_EEENSB_IJSE_SI_EEEEEEEvEEEENS_8epilogue10collective18CollectiveEpilogueINS1N_23Sm100TmaWarpSpecializedILi4ELi2ELi16ELb1ELb0EEEJNSB_IJSI_SH_SJ_EEENSB_IJNSU_ISI_SE_EENSU_INSB_IJNSC_ILi16EEESD_EEES1I_EEEEESL_NSB_IJNSB_IJllllEEESE_SW_EEESL_S1Z_NS1N_6fusion15FusionCallbacksIS1R_NS20_17LinearCombinationISL_fSL_fLNS_15FloatRoundStyleE2EEES1S_S1X_JEEENSA_5SM1004TMEM4LOAD26SM100_TMEM_LOAD_32dp32b16xENSA_20SM90_TMA_LOAD_IM2COLENS15_INS16_ILi1ELi4ELi3EEES19_NSU_INSB_IJS1A_S1U_EEENSB_IJS1U_SE_EEEEEEENSA_39AutoVectorizingCopyWithAssumedAlignmentILi128EEENSA_21SM90_TMA_STORE_IM2COLES2F_S2H_S2H_EEEvvEEEEvNT_6ParamsE --------------------------
	.section	.nv.info._ZN7cutlass13device_kernelINS_4conv6kernel13ConvUniversalINS1_16ConvProblemShapeILNS1_8OperatorE1ELi3EEENS1_10collective14CollectiveConvINS1_47MainloopSm100TmaUmmaWarpSpecializedImplicitGemmILS5_1ELi13ELi3ELi1ELi2EN4cute5tupleIJNSA_1CILi2EEENSC_ILi1EEESE_EEEEENSB_IJNSC_ILi128EEESH_NSB_IJNSC_ILi64EEEEEEEEENS_6half_tESL_NSA_8TiledMMAINSA_8MMA_AtomIJNSA_26SM100_MMA_F16BF16_2x1SM_SSISL_SL_fLi128ELi128ELNSA_4UMMA5MajorE0ELSQ_1ELNSP_7ScaleInE0ELSR_0EEEEEENSA_6LayoutINSB_IJSE_SE_SE_EEENSB_IJNSC_ILi0EEESW_SW_EEEEENSB_IJNSA_10UnderscoreESZ_SZ_EEEEENS7_6detail27Sm100ImplicitGemmTileTraitsINSA_25SM100_TMA_2SM_LOAD_IM2COLENSA_14ComposedLayoutINSA_7SwizzleILi3ELi4ELi3EEENSA_18smem_ptr_flag_bitsILi16EEENSU_INSB_IJNSC_ILi8EEESI_EEENSB_IJSI_SE_EEEEEEEvEENS13_INSA_18SM100_TMA_2SM_LOADENS15_IS17_S19_NSU_INSB_IJSI_S1A_EEENSB_IJSE_SI_EEEEEEEvEEEENS_8epilogue10collective18CollectiveEpilogueINS1N_23Sm100TmaWarpSpecializedILi4ELi2ELi16ELb1ELb0EEEJNSB_IJSI_SH_SJ_EEENSB_IJNSU_ISI_SE_EENSU_INSB_IJNSC_ILi16EEESD_EEES1I_EEEEESL_NSB_IJNSB_IJllllEEESE_SW_EEESL_S1Z_NS1N_6fusion15FusionCallbacksIS1R_NS20_17LinearCombinationISL_fSL_fLNS_15FloatRoundStyleE2EEES1S_S1X_JEEENSA_5SM1004TMEM4LOAD26SM100_TMEM_LOAD_32dp32b16xENSA_20SM90_TMA_LOAD_IM2COLENS15_INS16_ILi1ELi4ELi3EEES19_NSU_INSB_IJS1A_S1U_EEENSB_IJS1U_SE_EEEEEEENSA_39AutoVectorizingCopyWithAssumedAlignmentILi128EEENSA_21SM90_TMA_STORE_IM2COLES2F_S2H_S2H_EEEvvEEEEvNT_6ParamsE,"",@"SHT_CUDA_INFO"
	.sectionflags	@""
	.align	4


	//----- nvinfo : EIATTR_CUDA_API_VERSION
	.align		4
        /*0000*/ 	.byte	0x04, 0x37
        /*0002*/ 	.short	(.L_31 - .L_30)
.L_30:
        /*0004*/ 	.word	0x00000082


	//----- nvinfo : EIATTR_KPARAM_INFO
	.align		4
.L_31:
        /*0008*/ 	.byte	0x04, 0x17
        /*000a*/ 	.short	(.L_33 - .L_32)
.L_32:
        /*000c*/ 	.word	0x00000000
        /*0010*/ 	.short	0x0000
        /*0012*/ 	.short	0x0000
        /*0014*/ 	.byte	0x00, 0xf0, 0x01, 0x24


	//----- nvinfo : EIATTR_AT_ENTRY_FRAGMENTS
	.align		4
.L_33:
        /*0018*/ 	.byte	0x04, 0x4f
        /*001a*/ 	.short	(.L_35 - .L_34)


	//   ....[0]....
.L_34:
        /*001c*/ 	.word	0x00000007


	//----- nvinfo : EIATTR_RESERVED_SMEM_USED
	.align		4
.L_35:
        /*0020*/ 	.byte	0x01, 0x41
	.zero		2


	//----- nvinfo : EIATTR_SPARSE_MMA_MASK
	.align		4
        /*0024*/ 	.byte	0x03, 0x50
        /*0026*/ 	.short	0x0000


	//----- nvinfo : EIATTR_TCGEN05_2CTA_USED
	.align		4
        /*0028*/ 	.byte	0x01, 0x52
	.zero		2


	//----- nvinfo : EIATTR_MAXREG_COUNT
	.align		4
        /*002c*/ 	.byte	0x03, 0x1b
        /*002e*/ 	.short	0x00ff


	//----- nvinfo : EIATTR_NUM_BARRIERS
	.align		4
        /*0030*/ 	.byte	0x02, 0x4c
        /*0032*/ 	.byte	0x07
	.zero		1


	//----- nvinfo : EIATTR_EXTERNS
	.align		4
        /*0034*/ 	.byte	0x04, 0x0f
        /*0036*/ 	.short	(.L_37 - .L_36)


	//   ....[0]....
	.align		4
.L_36:
        /*0038*/ 	.word	index@(__assertfail)


	//----- nvinfo : EIATTR_MERCURY_ISA_VERSION
	.align		4
.L_37:
        /*003c*/ 	.byte	0x03, 0x5f
        /*003e*/ 	.short	0x0101


	//----- nvinfo : EIATTR_INT_WARP_WIDE_INSTR_OFFSETS
	.align		4
        /*0040*/ 	.byte	0x04, 0x31
        /*0042*/ 	.short	(.L_39 - .L_38)


	//   ....[0]....
.L_38:
        /*0044*/ 	.word	0x00000da0


	//   ....[1]....
        /*0048*/ 	.word	0x00000e50


	//   ....[2]....
        /*004c*/ 	.word	0x00004ad0


	//   ....[3]....
        /*0050*/ 	.word	0x00004af0


	//   ....[4]....
        /*0054*/ 	.word	0x00004b20


	//   ....[5]....
        /*0058*/ 	.word	0x00005890


	//   ....[6]....
        /*005c*/ 	.word	0x00005940


	//   ....[7]....
        /*0060*/ 	.word	0x000059c0


	//   ....[8]....
        /*0064*/ 	.word	0x00005a80


	//   ....[9]....
        /*0068*/ 	.word	0x00005b60


	//   ....[10]....
        /*006c*/ 	.word	0x00005bf0


	//   ....[11]....
        /*0070*/ 	.word	0x00005c80


	//   ....[12]....
        /*0074*/ 	.word	0x00005d80


	//   ....[13]....
        /*0078*/ 	.word	0x00005e10


	//   ....[14]....
        /*007c*/ 	.word	0x00005eb0


	//   ....[15]....
        /*0080*/ 	.word	0x00006000


	//   ....[16]....
        /*0084*/ 	.word	0x00006070


	//----- nvinfo : EIATTR_COOP_GROUP_MASK_REGIDS
	.align		4
.L_39:
        /*0088*/ 	.byte	0x04, 0x29
        /*008a*/ 	.short	(.L_41 - .L_40)


	//   ....[0]....
.L_40:
        /*008c*/ 	.word	0xffffffff


	//   ....[1]....
        /*0090*/ 	.word	0xffffffff


	//   ....[2]....
        /*0094*/ 	.word	0xffffffff


	//   ....[3]....
        /*0098*/ 	.word	0xffffffff


	//   ....[4]....
        /*009c*/ 	.word	0xffffffff


	//   ....[5]....
        /*00a0*/ 	.word	0xffffffff


	//   ....[6]....
        /*00a4*/ 	.word	0xffffffff


	//   ....[7]....
        /*00a8*/ 	.word	0xffffffff


	//   ....[8]....
        /*00ac*/ 	.word	0xffffffff


	//   ....[9]....
        /*00b0*/ 	.word	0xffffffff


	//   ....[10]....
        /*00b4*/ 	.word	0xffffffff


	//   ....[11]....
        /*00b8*/ 	.word	0xffffffff


	//   ....[12]....
        /*00bc*/ 	.word	0xffffffff


	//----- nvinfo : EIATTR_COOP_GROUP_INSTR_OFFSETS
	.align		4
.L_41:
        /*00c0*/ 	.byte	0x04, 0x28
        /*00c2*/ 	.short	(.L_43 - .L_42)


	//   ....[0]....
.L_42:
        /*00c4*/ 	.word	0x000000d0


	//   ....[1]....
        /*00c8*/ 	.word	0x00000540


	//   ....[2]....
        /*00cc*/ 	.word	0x00000830


	//   ....[3]....
        /*00d0*/ 	.word	0x000009d0


	//   ....[4]....
        /*00d4*/ 	.word	0x00000ad0


	//   ....[5]....
        /*00d8*/ 	.word	0x00000c20


	//   ....[6]....
        /*00dc*/ 	.word	0x00000ec0


	//   ....[7]....
        /*00e0*/ 	.word	0x000027b0


	//   ....[8]....
        /*00e4*/ 	.word	0x000039a0


	//   ....[9]....
        /*00e8*/ 	.word	0x00003e70


	//   ....[10]....
        /*00ec*/ 	.word	0x00003ea0


	//   ....[11]....
        /*00f0*/ 	.word	0x000049e0


	//   ....[12]....
        /*00f4*/ 	.word	0x00004bf0


	//----- nvinfo : EIATTR_VRC_CTA_INIT_COUNT
	.align		4
.L_43:
        /*00f8*/ 	.byte	0x02, 0x4a
        /*00fa*/ 	.byte	0x80
	.zero		1


	//----- nvinfo : EIATTR_SYSCALL_OFFSETS
	.align		4
        /*00fc*/ 	.byte	0x04, 0x46
        /*00fe*/ 	.short	(.L_45 - .L_44)


	//   ....[0]....
.L_44:
        /*0100*/ 	.word	0x00006c50


	//   ....[1]....
        /*0104*/ 	.word	0x00006d40


	//   ....[2]....
        /*0108*/ 	.word	0x000076b0


	//   ....[3]....
        /*010c*/ 	.word	0x00008020


	//   ....[4]....
        /*0110*/ 	.word	0x00008900


	//   ....[5]....
        /*0114*/ 	.word	0x000091d0


	//----- nvinfo : EIATTR_MBARRIER_INSTR_OFFSETS
	.align		4
.L_45:
        /*0118*/ 	.byte	0x04, 0x39
        /*011a*/ 	.short	(.L_47 - .L_46)


	//   ....[0]....
.L_46:
        /*011c*/ 	.word	0x00000670
        /*0120*/ 	.word	0x000000ff
        /*0124*/ 	.word	0x00000000
        /*0128*/ 	.short	0x0100
        /*012a*/ 	.byte	0x04
	.zero		1


	//   ....[1]....
        /*012c*/ 	.word	0x00000680
        /*0130*/ 	.word	0x000000ff
        /*0134*/ 	.word	0x00000068
        /*0138*/ 	.short	0x0100
        /*013a*/ 	.byte	0x04
	.zero		1


	//   ....[2]....
        /*013c*/ 	.word	0x00000690
        /*0140*/ 	.word	0x000000ff
        /*0144*/ 	.word	0x00000008
        /*0148*/ 	.short	0x0100
        /*014a*/ 	.byte	0x04
	.zero		1


	//   ....[3]....
        /*014c*/ 	.word	0x000006a0
        /*0150*/ 	.word	0x000000ff
        /*0154*/ 	.word	0x00000070
        /*0158*/ 	.short	0x0100
        /*015a*/ 	.byte	0x04
	.zero		1


	//   ....[4]....
        /*015c*/ 	.word	0x000006b0
        /*0160*/ 	.word	0x000000ff
        /*0164*/ 	.word	0x00000010
        /*0168*/ 	.short	0x0100
        /*016a*/ 	.byte	0x04
	.zero		1


	//   ....[5]....
        /*016c*/ 	.word	0x000006c0
        /*0170*/ 	.word	0x000000ff
        /*0174*/ 	.word	0x00000078
        /*0178*/ 	.short	0x0100
        /*017a*/ 	.byte	0x04
	.zero		1


	//   ....[6]....
        /*017c*/ 	.word	0x000006d0
        /*0180*/ 	.word	0x000000ff
        /*0184*/ 	.word	0x00000018
        /*0188*/ 	.short	0x0100
        /*018a*/ 	.byte	0x04
	.zero		1


	//   ....[7]....
        /*018c*/ 	.word	0x000006e0
        /*0190*/ 	.word	0x000000ff
        /*0194*/ 	.word	0x00000080
        /*0198*/ 	.short	0x0100
        /*019a*/ 	.byte	0x04
	.zero		1


	//   ....[8]....
        /*019c*/ 	.word	0x000006f0
        /*01a0*/ 	.word	0x000000ff
        /*01a4*/ 	.word	0x00000020
        /*01a8*/ 	.short	0x0100
        /*01aa*/ 	.byte	0x04
	.zero		1


	//   ....[9]....
        /*01ac*/ 	.word	0x00000700
        /*01b0*/ 	.word	0x000000ff
        /*01b4*/ 	.word	0x00000088
        /*01b8*/ 	.short	0x0100
        /*01ba*/ 	.byte	0x04
	.zero		1


	//   ....[10]....
        /*01bc*/ 	.word	0x00000710
        /*01c0*/ 	.word	0x000000ff
        /*01c4*/ 	.word	0x00000028
        /*01c8*/ 	.short	0x0100
        /*01ca*/ 	.byte	0x04
	.zero		1


	//   ....[11]....
        /*01cc*/ 	.word	0x00000720
        /*01d0*/ 	.word	0x000000ff
        /*01d4*/ 	.word	0x00000090
        /*01d8*/ 	.short	0x0100
        /*01da*/ 	.byte	0x04
	.zero		1


	//   ....[12]....
        /*01dc*/ 	.word	0x00000730
        /*01e0*/ 	.word	0x000000ff
        /*01e4*/ 	.word	0x00000030
        /*01e8*/ 	.short	0x0100
        /*01ea*/ 	.byte	0x04
	.zero		1


	//   ....[13]....
        /*01ec*/ 	.word	0x00000740
        /*01f0*/ 	.word	0x000000ff
        /*01f4*/ 	.word	0x00000098
        /*01f8*/ 	.short	0x0100
        /*01fa*/ 	.byte	0x04
	.zero		1


	//   ....[14]....
        /*01fc*/ 	.word	0x00000750
        /*0200*/ 	.word	0x000000ff
        /*0204*/ 	.word	0x00000038
        /*0208*/ 	.short	0x0100
        /*020a*/ 	.byte	0x04
	.zero		1


	//   ....[15]....
        /*020c*/ 	.word	0x00000760
        /*0210*/ 	.word	0x000000ff
        /*0214*/ 	.word	0x000000a0
        /*0218*/ 	.short	0x0100
        /*021a*/ 	.byte	0x04
	.zero		1


	//   ....[16]....
        /*021c*/ 	.word	0x00000770
        /*0220*/ 	.word	0x000000ff
        /*0224*/ 	.word	0x00000040
        /*0228*/ 	.short	0x0100
        /*022a*/ 	.byte	0x04
	.zero		1


	//   ....[17]....
        /*022c*/ 	.word	0x00000780
        /*0230*/ 	.word	0x000000ff
        /*0234*/ 	.word	0x000000a8
        /*0238*/ 	.short	0x0100
        /*023a*/ 	.byte	0x04
	.zero		1


	//   ....[18]....
        /*023c*/ 	.word	0x00000790
        /*0240*/ 	.word	0x000000ff
        /*0244*/ 	.word	0x00000048
        /*0248*/ 	.short	0x0100
        /*024a*/ 	.byte	0x04
	.zero		1


	//   ....[19]....
        /*024c*/ 	.word	0x000007a0
        /*0250*/ 	.word	0x000000ff
        /*0254*/ 	.word	0x000000b0
        /*0258*/ 	.short	0x0100
        /*025a*/ 	.byte	0x04
	.zero		1


	//   ....[20]....
        /*025c*/ 	.word	0x000007b0
        /*0260*/ 	.word	0x000000ff
        /*0264*/ 	.word	0x00000050
        /*0268*/ 	.short	0x0100
        /*026a*/ 	.byte	0x04
	.zero		1


	//   ....[21]....
        /*026c*/ 	.word	0x000007c0
        /*0270*/ 	.word	0x000000ff
        /*0274*/ 	.word	0x000000b8
        /*0278*/ 	.short	0x0100
        /*027a*/ 	.byte	0x04
	.zero		1


	//   ....[22]....
        /*027c*/ 	.word	0x000007d0
        /*0280*/ 	.word	0x000000ff
        /*0284*/ 	.word	0x00000058
        /*0288*/ 	.short	0x0100
        /*028a*/ 	.byte	0x04
	.zero		1


	//   ....[23]....
        /*028c*/ 	.word	0x000007e0
        /*0290*/ 	.word	0x000000ff
        /*0294*/ 	.word	0x000000c0
        /*0298*/ 	.short	0x0100
        /*029a*/ 	.byte	0x04
	.zero		1


	//   ....[24]....
        /*029c*/ 	.word	0x000007f0
        /*02a0*/ 	.word	0x000000ff
        /*02a4*/ 	.word	0x00000060
        /*02a8*/ 	.short	0x0100
        /*02aa*/ 	.byte	0x04
	.zero		1


	//   ....[25]....
        /*02ac*/ 	.word	0x00000800
        /*02b0*/ 	.word	0x000000ff
        /*02b4*/ 	.word	0x000000c8
        /*02b8*/ 	.short	0x0100
        /*02ba*/ 	.byte	0x04
	.zero		1


	//   ....[26]....
        /*02bc*/ 	.word	0x00000940
        /*02c0*/ 	.word	0x000000ff
        /*02c4*/ 	.word	0x000000d0
        /*02c8*/ 	.short	0x0100
        /*02ca*/ 	.byte	0x04
	.zero		1


	//   ....[27]....
        /*02cc*/ 	.word	0x00000950
        /*02d0*/ 	.word	0x000000ff
        /*02d4*/ 	.word	0x000000f0
        /*02d8*/ 	.short	0x0100
        /*02da*/ 	.byte	0x04
	.zero		1


	//   ....[28]....
        /*02dc*/ 	.word	0x00000960
        /*02e0*/ 	.word	0x000000ff
        /*02e4*/ 	.word	0x000000d8
        /*02e8*/ 	.short	0x0100
        /*02ea*/ 	.byte	0x04
	.zero		1


	//   ....[29]....
        /*02ec*/ 	.word	0x00000970
        /*02f0*/ 	.word	0x000000ff
        /*02f4*/ 	.word	0x000000f8
        /*02f8*/ 	.short	0x0100
        /*02fa*/ 	.byte	0x04
	.zero		1


	//   ....[30]....
        /*02fc*/ 	.word	0x00000980
        /*0300*/ 	.word	0x000000ff
        /*0304*/ 	.word	0x000000e0
        /*0308*/ 	.short	0x0100
        /*030a*/ 	.byte	0x04
	.zero		1


	//   ....[31]....
        /*030c*/ 	.word	0x00000990
        /*0310*/ 	.word	0x000000ff
        /*0314*/ 	.word	0x00000100
        /*0318*/ 	.short	0x0100
        /*031a*/ 	.byte	0x04
	.zero		1


	//   ....[32]....
        /*031c*/ 	.word	0x000009a0
        /*0320*/ 	.word	0x000000ff
        /*0324*/ 	.word	0x000000e8
        /*0328*/ 	.short	0x0100
        /*032a*/ 	.byte	0x04
	.zero		1


	//   ....[33]....
        /*032c*/ 	.word	0x000009b0
        /*0330*/ 	.word	0x000000ff
        /*0334*/ 	.word	0x00000108
        /*0338*/ 	.short	0x0100
        /*033a*/ 	.byte	0x04
	.zero		1


	//   ....[34]....
        /*033c*/ 	.word	0x00000aa0
        /*0340*/ 	.word	0x000000ff
        /*0344*/ 	.word	0x00000110
        /*0348*/ 	.short	0x0100
        /*034a*/ 	.byte	0x04
	.zero		1


	//   ....[35]....
        /*034c*/ 	.word	0x00000ab0
        /*0350*/ 	.word	0x000000ff
        /*0354*/ 	.word	0x00000118
        /*0358*/ 	.short	0x0100
        /*035a*/ 	.byte	0x04
	.zero		1


	//   ....[36]....
        /*035c*/ 	.word	0x00000bf0
        /*0360*/ 	.word	0x000000ff
        /*0364*/ 	.word	0x00000120
        /*0368*/ 	.short	0x0100
        /*036a*/ 	.byte	0x06
	.zero		1


	//   ....[37]....
        /*036c*/ 	.word	0x00000c00
        /*0370*/ 	.word	0x000000ff
        /*0374*/ 	.word	0x00000128
        /*0378*/ 	.short	0x0100
        /*037a*/ 	.byte	0x06
	.zero		1


	//   ....[38]....
        /*037c*/ 	.word	0x00000d40
        /*0380*/ 	.word	0x000000ff
        /*0384*/ 	.word	0x00000130
        /*0388*/ 	.short	0x0100
        /*038a*/ 	.byte	0x04
	.zero		1


	//   ....[39]....
        /*038c*/ 	.word	0x00000d50
        /*0390*/ 	.word	0x000000ff
        /*0394*/ 	.word	0x00000140
        /*0398*/ 	.short	0x0100
        /*039a*/ 	.byte	0x04
	.zero		1


	//   ....[40]....
        /*039c*/ 	.word	0x00000d60
        /*03a0*/ 	.word	0x000000ff
        /*03a4*/ 	.word	0x00000138
        /*03a8*/ 	.short	0x0100
        /*03aa*/ 	.byte	0x04
	.zero		1


	//   ....[41]....
        /*03ac*/ 	.word	0x00000d70
        /*03b0*/ 	.word	0x000000ff
        /*03b4*/ 	.word	0x00000148
        /*03b8*/ 	.short	0x0100
        /*03ba*/ 	.byte	0x04
	.zero		1


	//   ....[42]....
        /*03bc*/ 	.word	0x00000e70
        /*03c0*/ 	.word	0x000000ff
        /*03c4*/ 	.word	0x00000150
        /*03c8*/ 	.short	0x0100
        /*03ca*/ 	.byte	0x06
	.zero		1


	//   ....[43]....
        /*03cc*/ 	.word	0x000019c0
        /*03d0*/ 	.word	0x000000ff
        /*03d4*/ 	.word	0x00000068
        /*03d8*/ 	.short	0x010a
        /*03da*/ 	.byte	0x04
	.zero		1


	//   ....[44]....
        /*03dc*/ 	.word	0x00001d00
        /*03e0*/ 	.word	0x000000ff
        /*03e4*/ 	.word	0x00000068
        /*03e8*/ 	.short	0x010a
        /*03ea*/ 	.byte	0x09
	.zero		1


	//   ....[45]....
        /*03ec*/ 	.word	0x00001eb0
        /*03f0*/ 	.word	0x000000ff
        /*03f4*/ 	.word	0x00000068
        /*03f8*/ 	.short	0x010a
        /*03fa*/ 	.byte	0x08
	.zero		1


	//   ....[46]....
        /*03fc*/ 	.word	0x000020d0
        /*0400*/ 	.word	0x000000ff
        /*0404*/ 	.word	0x00000118
        /*0408*/ 	.short	0x0101
        /*040a*/ 	.byte	0x24
	.zero		1


	//   ....[47]....
        /*040c*/ 	.word	0x00002100
        /*0410*/ 	.word	0x000000ff
        /*0414*/ 	.word	0x00000068
        /*0418*/ 	.short	0x010a
        /*041a*/ 	.byte	0x04
	.zero		1


	//   ....[48]....
        /*041c*/ 	.word	0x000023e0
        /*0420*/ 	.word	0x000000ff
        /*0424*/ 	.word	0x00000068
        /*0428*/ 	.short	0x010a
        /*042a*/ 	.byte	0x09
	.zero		1


	//   ....[49]....
        /*042c*/ 	.word	0x00002590
        /*0430*/ 	.word	0x000000ff
        /*0434*/ 	.word	0x00000068
        /*0438*/ 	.short	0x010a
        /*043a*/ 	.byte	0x08
	.zero		1


	//   ....[50]....
        /*043c*/ 	.word	0x000027c0
        /*0440*/ 	.word	0x000000ff
        /*0444*/ 	.word	0x00000120
        /*0448*/ 	.short	0x010a
        /*044a*/ 	.byte	0x24
	.zero		1


	//   ....[51]....
        /*044c*/ 	.word	0x00002880
        /*0450*/ 	.word	0x000000ff
        /*0454*/ 	.word	0x00000000
        /*0458*/ 	.short	0x0101
        /*045a*/ 	.byte	0x04
	.zero		1


	//   ....[52]....
        /*045c*/ 	.word	0x00002e80
        /*0460*/ 	.word	0x000000ff
        /*0464*/ 	.word	0x00000000
        /*0468*/ 	.short	0x010a
        /*046a*/ 	.byte	0x04
	.zero		1


	//   ....[53]....
        /*046c*/ 	.word	0x00002f20
        /*0470*/ 	.word	0x000000ff
        /*0474*/ 	.word	0x00000000
        /*0478*/ 	.short	0x010a
        /*047a*/ 	.byte	0x05
	.zero		1


	//   ....[54]....
        /*047c*/ 	.word	0x00002fc0
        /*0480*/ 	.word	0x000000ff
        /*0484*/ 	.word	0x00000000
        /*0488*/ 	.short	0x010a
        /*048a*/ 	.byte	0x05
	.zero		1


	//   ....[55]....
        /*048c*/ 	.word	0x00003060
        /*0490*/ 	.word	0x000000ff
        /*0494*/ 	.word	0x00000000
        /*0498*/ 	.short	0x010a
        /*049a*/ 	.byte	0x05
	.zero		1


	//   ....[56]....
        /*049c*/ 	.word	0x00003100
        /*04a0*/ 	.word	0x000000ff
        /*04a4*/ 	.word	0x00000000
        /*04a8*/ 	.short	0x010a
        /*04aa*/ 	.byte	0x05
	.zero		1


	//   ....[57]....
        /*04ac*/ 	.word	0x000031a0
        /*04b0*/ 	.word	0x000000ff
        /*04b4*/ 	.word	0x00000000
        /*04b8*/ 	.short	0x010a
        /*04ba*/ 	.byte	0x05
	.zero		1


	//   ....[58]....
        /*04bc*/ 	.word	0x00003240
        /*04c0*/ 	.word	0x000000ff
        /*04c4*/ 	.word	0x00000000
        /*04c8*/ 	.short	0x010a
        /*04ca*/ 	.byte	0x05
	.zero		1


	//   ....[59]....
        /*04cc*/ 	.word	0x000032e0
        /*04d0*/ 	.word	0x000000ff
        /*04d4*/ 	.word	0x00000000
        /*04d8*/ 	.short	0x010a
        /*04da*/ 	.byte	0x05
	.zero		1


	//   ....[60]....
        /*04dc*/ 	.word	0x00003380
        /*04e0*/ 	.word	0x000000ff
        /*04e4*/ 	.word	0x00000000
        /*04e8*/ 	.short	0x010a
        /*04ea*/ 	.byte	0x05
	.zero		1


	//   ....[61]....
        /*04ec*/ 	.word	0x00003420
        /*04f0*/ 	.word	0x000000ff
        /*04f4*/ 	.word	0x00000000
        /*04f8*/ 	.short	0x010a
        /*04fa*/ 	.byte	0x05
	.zero		1


	//   ....[62]....
        /*04fc*/ 	.word	0x000034c0
        /*0500*/ 	.word	0x000000ff
        /*0504*/ 	.word	0x00000000
        /*0508*/ 	.short	0x010a
        /*050a*/ 	.byte	0x05
	.zero		1


	//   ....[63]....
        /*050c*/ 	.word	0x00003560
        /*0510*/ 	.word	0x000000ff
        /*0514*/ 	.word	0x00000000
        /*0518*/ 	.short	0x010a
        /*051a*/ 	.byte	0x05
	.zero		1


	//   ....[64]....
        /*051c*/ 	.word	0x00003610
        /*0520*/ 	.word	0x00000000
        /*0524*/ 	.word	0x00000000
        /*0528*/ 	.short	0x010a
        /*052a*/ 	.byte	0xff
	.zero		1


	//   ....[65]....
        /*052c*/ 	.word	0x00003760
        /*0530*/ 	.word	0x000000ff
        /*0534*/ 	.word	0x00000128
        /*0538*/ 	.short	0x010a
        /*053a*/ 	.byte	0x04
	.zero		1


	//   ....[66]....
        /*053c*/ 	.word	0x00003800
        /*0540*/ 	.word	0x000000ff
        /*0544*/ 	.word	0x00000120
        /*0548*/ 	.short	0x010a
        /*054a*/ 	.byte	0x04
	.zero		1


	//   ....[67]....
        /*054c*/ 	.word	0x000038a0
        /*0550*/ 	.word	0x000000ff
        /*0554*/ 	.word	0x00000000
        /*0558*/ 	.short	0x0101
        /*055a*/ 	.byte	0x05
	.zero		1


	//   ....[68]....
        /*055c*/ 	.word	0x000038e0
        /*0560*/ 	.word	0x000000ff
        /*0564*/ 	.word	0x00000128
        /*0568*/ 	.short	0x0106
        /*056a*/ 	.byte	0x04
	.zero		1


	//   ....[69]....
        /*056c*/ 	.word	0x00003920
        /*0570*/ 	.word	0x00000000
        /*0574*/ 	.word	0x00000128
        /*0578*/ 	.short	0x010a
        /*057a*/ 	.byte	0xff
	.zero		1


	//   ....[70]....
        /*057c*/ 	.word	0x00003b70
        /*0580*/ 	.word	0x000000ff
        /*0584*/ 	.word	0x00000008
        /*0588*/ 	.short	0x010a
        /*058a*/ 	.byte	0x05
	.zero		1


	//   ....[71]....
        /*058c*/ 	.word	0x00003b90
        /*0590*/ 	.word	0x000000ff
        /*0594*/ 	.word	0x00000008
        /*0598*/ 	.short	0x010a
        /*059a*/ 	.byte	0x05
	.zero		1


	//   ....[72]....
        /*059c*/ 	.word	0x00003d20
        /*05a0*/ 	.word	0x000000ff
        /*05a4*/ 	.word	0x00000008
        /*05a8*/ 	.short	0x010a
        /*05aa*/ 	.byte	0x05
	.zero		1


	//   ....[73]....
        /*05ac*/ 	.word	0x00003d40
        /*05b0*/ 	.word	0x000000ff
        /*05b4*/ 	.word	0x00000008
        /*05b8*/ 	.short	0x010a
        /*05ba*/ 	.byte	0x05
	.zero		1


	//   ....[74]....
        /*05bc*/ 	.word	0x00003e00
        /*05c0*/ 	.word	0x000000ff
        /*05c4*/ 	.word	0x00000000
        /*05c8*/ 	.short	0x0101
        /*05ca*/ 	.byte	0x04
	.zero		1


	//   ....[75]....
        /*05cc*/ 	.word	0x00004190
        /*05d0*/ 	.word	0x000000ff
        /*05d4*/ 	.word	0x00000120
        /*05d8*/ 	.short	0x010a
        /*05da*/ 	.byte	0x14
	.zero		1


	//   ....[76]....
        /*05dc*/ 	.word	0x00004230
        /*05e0*/ 	.word	0x000000ff
        /*05e4*/ 	.word	0x00000000
        /*05e8*/ 	.short	0x0101
        /*05ea*/ 	.byte	0x22
	.zero		1


	//   ....[77]....
        /*05ec*/ 	.word	0x00004270
        /*05f0*/ 	.word	0x000000ff
        /*05f4*/ 	.word	0x00000140
        /*05f8*/ 	.short	0x010a
        /*05fa*/ 	.byte	0x19
	.zero		1


	//   ....[78]....
        /*05fc*/ 	.word	0x00004310
        /*0600*/ 	.word	0x000000ff
        /*0604*/ 	.word	0x00000000
        /*0608*/ 	.short	0x010a
        /*060a*/ 	.byte	0x04
	.zero		1


	//   ....[79]....
        /*060c*/ 	.word	0x00004360
        /*0610*/ 	.word	0x000000ff
        /*0614*/ 	.word	0x00000000
        /*0618*/ 	.short	0x010a
        /*061a*/ 	.byte	0x12
	.zero		1


	//   ....[80]....
        /*061c*/ 	.word	0x000044b0
        /*0620*/ 	.word	0x000000ff
        /*0624*/ 	.word	0x00000000
        /*0628*/ 	.short	0x010a
        /*062a*/ 	.byte	0x05
	.zero		1


	//   ....[81]....
        /*062c*/ 	.word	0x000047e0
        /*0630*/ 	.word	0x000000ff
        /*0634*/ 	.word	0x00000000
        /*0638*/ 	.short	0x010a
        /*063a*/ 	.byte	0x04
	.zero		1


	//   ....[82]....
        /*063c*/ 	.word	0x00004880
        /*0640*/ 	.word	0x00000000
        /*0644*/ 	.word	0x00000000
        /*0648*/ 	.short	0x010a
        /*064a*/ 	.byte	0xff
	.zero		1


	//   ....[83]....
        /*064c*/ 	.word	0x000048c0
        /*0650*/ 	.word	0x00000000
        /*0654*/ 	.word	0x00000000
        /*0658*/ 	.short	0x010a
        /*065a*/ 	.byte	0xff
	.zero		1


	//   ....[84]....
        /*065c*/ 	.word	0x00004930
        /*0660*/ 	.word	0x000000ff
        /*0664*/ 	.word	0x00000000
        /*0668*/ 	.short	0x0101
        /*066a*/ 	.byte	0x04
	.zero		1


	//   ....[85]....
        /*066c*/ 	.word	0x00004970
        /*0670*/ 	.word	0x000000ff
        /*0674*/ 	.word	0x00000150
        /*0678*/ 	.short	0x010a
        /*067a*/ 	.byte	0x14
	.zero		1


	//   ....[86]....
        /*067c*/ 	.word	0x000049d0
        /*0680*/ 	.word	0x000000ff
        /*0684*/ 	.word	0x00000000
        /*0688*/ 	.short	0x0101
        /*068a*/ 	.byte	0x04
	.zero		1


	//   ....[87]....
        /*068c*/ 	.word	0x00004f40
        /*0690*/ 	.word	0x000000ff
        /*0694*/ 	.word	0x00000120
        /*0698*/ 	.short	0x010a
        /*069a*/ 	.byte	0x2a
	.zero		1


	//   ....[88]....
        /*069c*/ 	.word	0x00004fe0
        /*06a0*/ 	.word	0x000000ff
        /*06a4*/ 	.word	0x00000000
        /*06a8*/ 	.short	0x0101
        /*06aa*/ 	.byte	0x32
	.zero		1


	//   ....[89]....
        /*06ac*/ 	.word	0x00005530
        /*06b0*/ 	.word	0x000000ff
        /*06b4*/ 	.word	0x00000118
        /*06b8*/ 	.short	0x010a
        /*06ba*/ 	.byte	0x2a
	.zero		1


	//   ....[90]....
        /*06bc*/ 	.word	0x000056d0
        /*06c0*/ 	.word	0x000000ff
        /*06c4*/ 	.word	0x000000f0
        /*06c8*/ 	.short	0x010a
        /*06ca*/ 	.byte	0x2a
	.zero		1


	//   ....[91]....
        /*06cc*/ 	.word	0x00005a10
        /*06d0*/ 	.word	0x000000ff
        /*06d4*/ 	.word	0x000000d0
        /*06d8*/ 	.short	0x010b
        /*06da*/ 	.byte	0x2a
	.zero		1


	//   ....[92]....
        /*06dc*/ 	.word	0x00005a20
        /*06e0*/ 	.word	0x000000ff
        /*06e4*/ 	.word	0x00000000
        /*06e8*/ 	.short	0x0101
        /*06ea*/ 	.byte	0x42
	.zero		1


	//   ....[93]....
        /*06ec*/ 	.word	0x00005a40
        /*06f0*/ 	.word	0x000000ff
        /*06f4*/ 	.word	0x000000f8
        /*06f8*/ 	.short	0x010a
        /*06fa*/ 	.byte	0x2a
	.zero		1


	//   ....[94]....
        /*06fc*/ 	.word	0x00005c10
        /*0700*/ 	.word	0x000000ff
        /*0704*/ 	.word	0x000000d8
        /*0708*/ 	.short	0x010b
        /*070a*/ 	.byte	0x2a
	.zero		1


	//   ....[95]....
        /*070c*/ 	.word	0x00005c20
        /*0710*/ 	.word	0x000000ff
        /*0714*/ 	.word	0x00000000
        /*0718*/ 	.short	0x0101
        /*071a*/ 	.byte	0x41
	.zero		1


	//   ....[96]....
        /*071c*/ 	.word	0x00005c40
        /*0720*/ 	.word	0x000000ff
        /*0724*/ 	.word	0x00000100
        /*0728*/ 	.short	0x010a
        /*072a*/ 	.byte	0x2a
	.zero		1


	//   ....[97]....
        /*072c*/ 	.word	0x00005e30
        /*0730*/ 	.word	0x000000ff
        /*0734*/ 	.word	0x000000e0
        /*0738*/ 	.short	0x010b
        /*073a*/ 	.byte	0x2a
	.zero		1


	//   ....[98]....
        /*073c*/ 	.word	0x00005e40
        /*0740*/ 	.word	0x000000ff
        /*0744*/ 	.word	0x00000000
        /*0748*/ 	.short	0x0101
        /*074a*/ 	.byte	0x40
	.zero		1


	//   ....[99]....
        /*074c*/ 	.word	0x00005e50
        /*0750*/ 	.word	0x000000ff
        /*0754*/ 	.word	0x00000108
        /*0758*/ 	.short	0x010a
        /*075a*/ 	.byte	0x2a
	.zero		1


	//   ....[100]....
        /*075c*/ 	.word	0x00006090
        /*0760*/ 	.word	0x000000ff
        /*0764*/ 	.word	0x000000e8
        /*0768*/ 	.short	0x010b
        /*076a*/ 	.byte	0x2a
	.zero		1


	//   ....[101]....
        /*076c*/ 	.word	0x000060a0
        /*0770*/ 	.word	0x000000ff
        /*0774*/ 	.word	0x00000000
        /*0778*/ 	.short	0x0101
        /*077a*/ 	.byte	0x33
	.zero		1


	//   ....[102]....
        /*077c*/ 	.word	0x000060e0
        /*0780*/ 	.word	0x000000ff
        /*0784*/ 	.word	0x000000f0
        /*0788*/ 	.short	0x010a
        /*078a*/ 	.byte	0x2a
	.zero		1


	//   ....[103]....
        /*078c*/ 	.word	0x00006100
        /*0790*/ 	.word	0x000000ff
        /*0794*/ 	.word	0x000000f8
        /*0798*/ 	.short	0x010a
        /*079a*/ 	.byte	0x2a
	.zero		1


	//   ....[104]....
        /*079c*/ 	.word	0x00006120
        /*07a0*/ 	.word	0x000000ff
        /*07a4*/ 	.word	0x00000100
        /*07a8*/ 	.short	0x010a
        /*07aa*/ 	.byte	0x2a
	.zero		1


	//   ....[105]....
        /*07ac*/ 	.word	0x00006160
        /*07b0*/ 	.word	0x00000000
        /*07b4*/ 	.word	0x00000108
        /*07b8*/ 	.short	0x010a
        /*07ba*/ 	.byte	0xff
	.zero		1


	//   ....[106]....
        /*07bc*/ 	.word	0x000064f0
        /*07c0*/ 	.word	0x000000ff
        /*07c4*/ 	.word	0x00000120
        /*07c8*/ 	.short	0x010a
        /*07ca*/ 	.byte	0x2c
	.zero		1


	//   ....[107]....
        /*07cc*/ 	.word	0x000065c0
        /*07d0*/ 	.word	0x000000ff
        /*07d4*/ 	.word	0x00000000
        /*07d8*/ 	.short	0x0101
        /*07da*/ 	.byte	0x04
	.zero		1


	//   ....[108]....
        /*07dc*/ 	.word	0x00007200
        /*07e0*/ 	.word	0x000000ff
        /*07e4*/ 	.word	0x000000d0
        /*07e8*/ 	.short	0x010a
        /*07ea*/ 	.byte	0x2c
	.zero		1


	//   ....[109]....
        /*07ec*/ 	.word	0x000072b0
        /*07f0*/ 	.word	0x00000040
        /*07f4*/ 	.word	0x00000130
        /*07f8*/ 	.short	0x010a
        /*07fa*/ 	.byte	0xff
	.zero		1


	//   ....[110]....
        /*07fc*/ 	.word	0x000074c0
        /*0800*/ 	.word	0x000000ff
        /*0804*/ 	.word	0x000000d0
        /*0808*/ 	.short	0x010a
        /*080a*/ 	.byte	0x2c
	.zero		1


	//   ....[111]....
        /*080c*/ 	.word	0x00007590
        /*0810*/ 	.word	0x00000040
        /*0814*/ 	.word	0x00000130
        /*0818*/ 	.short	0x010a
        /*081a*/ 	.byte	0xff
	.zero		1


	//   ....[112]....
        /*081c*/ 	.word	0x00007d90
        /*0820*/ 	.word	0x00000000
        /*0824*/ 	.word	0x00000000
        /*0828*/ 	.short	0x0101
        /*082a*/ 	.byte	0xff
	.zero		1


	//   ....[113]....
        /*082c*/ 	.word	0x00007da0
        /*0830*/ 	.word	0x00000004
        /*0834*/ 	.word	0x000000d0
        /*0838*/ 	.short	0x010a
        /*083a*/ 	.byte	0xff
	.zero		1


	//   ....[114]....
        /*083c*/ 	.word	0x00007e60
        /*0840*/ 	.word	0x00000004
        /*0844*/ 	.word	0x000000d0
        /*0848*/ 	.short	0x010a
        /*084a*/ 	.byte	0xff
	.zero		1


	//   ....[115]....
        /*084c*/ 	.word	0x00008670
        /*0850*/ 	.word	0x00000000
        /*0854*/ 	.word	0x00000000
        /*0858*/ 	.short	0x0101
        /*085a*/ 	.byte	0xff
	.zero		1


	//   ....[116]....
        /*085c*/ 	.word	0x00008690
        /*0860*/ 	.word	0x00000002
        /*0864*/ 	.word	0x000000d0
        /*0868*/ 	.short	0x010a
        /*086a*/ 	.byte	0xff
	.zero		1


	//   ....[117]....
        /*086c*/ 	.word	0x00008740
        /*0870*/ 	.word	0x00000002
        /*0874*/ 	.word	0x000000d0
        /*0878*/ 	.short	0x010a
        /*087a*/ 	.byte	0xff
	.zero		1


	//   ....[118]....
        /*087c*/ 	.word	0x00008f40
        /*0880*/ 	.word	0x00000000
        /*0884*/ 	.word	0x00000000
        /*0888*/ 	.short	0x0101
        /*088a*/ 	.byte	0xff
	.zero		1


	//   ....[119]....
        /*088c*/ 	.word	0x00008f60
        /*0890*/ 	.word	0x00000003
        /*0894*/ 	.word	0x000000d0
        /*0898*/ 	.short	0x010a
        /*089a*/ 	.byte	0xff
	.zero		1


	//   ....[120]....
        /*089c*/ 	.word	0x00009010
        /*08a0*/ 	.word	0x00000003
        /*08a4*/ 	.word	0x000000d0
        /*08a8*/ 	.short	0x010a
        /*08aa*/ 	.byte	0xff
	.zero		1


	//   ....[121]....
        /*08ac*/ 	.word	0x000092c0
        /*08b0*/ 	.word	0x00000040
        /*08b4*/ 	.word	0x00000000
        /*08b8*/ 	.short	0x0101
        /*08ba*/ 	.byte	0xff
	.zero		1


	//   ....[122]....
        /*08bc*/ 	.word	0x00009860
        /*08c0*/ 	.word	0x00000000
        /*08c4*/ 	.word	0x00000000
        /*08c8*/ 	.short	0x0101
        /*08ca*/ 	.byte	0xff
	.zero		1


	//   ....[123]....
        /*08cc*/ 	.word	0x00009ae0
        /*08d0*/ 	.word	0x000000ff
        /*08d4*/ 	.word	0x00000000
        /*08d8*/ 	.short	0x0101
        /*08da*/ 	.byte	0x04
	.zero		1


	//   ....[124]....
        /*08dc*/ 	.word	0x00009b10
        /*08e0*/ 	.word	0x00000000
        /*08e4*/ 	.word	0x00000068
        /*08e8*/ 	.short	0x010a
        /*08ea*/ 	.byte	0xff
	.zero		1


	//   ....[125]....
        /*08ec*/ 	.word	0x00009b70
        /*08f0*/ 	.word	0x00000000
        /*08f4*/ 	.word	0x00000068
        /*08f8*/ 	.short	0x010a
        /*08fa*/ 	.byte	0xff
	.zero		1


	//   ....[126]....
        /*08fc*/ 	.word	0x00009bd0
        /*0900*/ 	.word	0x00000000
        /*0904*/ 	.word	0x00000120
        /*0908*/ 	.short	0x010a
        /*090a*/ 	.byte	0xff
	.zero		1


	//   ....[127]....
        /*090c*/ 	.word	0x00009c30
        /*0910*/ 	.word	0x00000000
        /*0914*/ 	.word	0x00000000
        /*0918*/ 	.short	0x010a
        /*091a*/ 	.byte	0xff
	.zero		1


	//   ....[128]....
        /*091c*/ 	.word	0x00009c90
        /*0920*/ 	.word	0x00000000
        /*0924*/ 	.word	0x00000000
        /*0928*/ 	.short	0x010a
        /*092a*/ 	.byte	0xff
	.zero		1


	//   ....[129]....
        /*092c*/ 	.word	0x00009cf0
        /*0930*/ 	.word	0x00000000
        /*0934*/ 	.word	0x00000000
        /*0938*/ 	.short	0x010a
        /*093a*/ 	.byte	0xff
	.zero		1


	//   ....[130]....
        /*093c*/ 	.word	0x00009d50
        /*0940*/ 	.word	0x00000000
        /*0944*/ 	.word	0x00000000
        /*0948*/ 	.short	0x010a
        /*094a*/ 	.byte	0xff
	.zero		1


	//   ....[131]....
        /*094c*/ 	.word	0x00009db0
        /*0950*/ 	.word	0x00000000
        /*0954*/ 	.word	0x00000000
        /*0958*/ 	.short	0x010a
        /*095a*/ 	.byte	0xff
	.zero		1


	//   ....[132]....
        /*095c*/ 	.word	0x00009e10
        /*0960*/ 	.word	0x00000000
        /*0964*/ 	.word	0x00000000
        /*0968*/ 	.short	0x010a
        /*096a*/ 	.byte	0xff
	.zero		1


	//   ....[133]....
        /*096c*/ 	.word	0x00009e70
        /*0970*/ 	.word	0x00000000
        /*0974*/ 	.word	0x00000000
        /*0978*/ 	.short	0x010a
        /*097a*/ 	.byte	0xff
	.zero		1


	//   ....[134]....
        /*097c*/ 	.word	0x00009ed0
        /*0980*/ 	.word	0x00000000
        /*0984*/ 	.word	0x00000000
        /*0988*/ 	.short	0x010a
        /*098a*/ 	.byte	0xff
	.zero		1


	//   ....[135]....
        /*098c*/ 	.word	0x00009f30
        /*0990*/ 	.word	0x00000000
        /*0994*/ 	.word	0x00000000
        /*0998*/ 	.short	0x010a
        /*099a*/ 	.byte	0xff
	.zero		1


	//   ....[136]....
        /*099c*/ 	.word	0x00009f90
        /*09a0*/ 	.word	0x00000000
        /*09a4*/ 	.word	0x00000000
        /*09a8*/ 	.short	0x010a
        /*09aa*/ 	.byte	0xff
	.zero		1


	//   ....[137]....
        /*09ac*/ 	.word	0x00009ff0
        /*09b0*/ 	.word	0x00000000
        /*09b4*/ 	.word	0x00000000
        /*09b8*/ 	.short	0x010a
        /*09ba*/ 	.byte	0xff
	.zero		1


	//   ....[138]....
        /*09bc*/ 	.word	0x0000a050
        /*09c0*/ 	.word	0x00000000
        /*09c4*/ 	.word	0x00000000
        /*09c8*/ 	.short	0x010a
        /*09ca*/ 	.byte	0xff
	.zero		1


	//   ....[139]....
        /*09cc*/ 	.word	0x0000a0b0
        /*09d0*/ 	.word	0x00000004
        /*09d4*/ 	.word	0x00000128
        /*09d8*/ 	.short	0x010a
        /*09da*/ 	.byte	0xff
	.zero		1


	//   ....[140]....
        /*09dc*/ 	.word	0x0000a110
        /*09e0*/ 	.word	0x00000004
        /*09e4*/ 	.word	0x00000120
        /*09e8*/ 	.short	0x010a
        /*09ea*/ 	.byte	0xff
	.zero		1


	//   ....[141]....
        /*09ec*/ 	.word	0x0000a170
        /*09f0*/ 	.word	0x00000005
        /*09f4*/ 	.word	0x00000008
        /*09f8*/ 	.short	0x010a
        /*09fa*/ 	.byte	0xff
	.zero		1


	//   ....[142]....
        /*09fc*/ 	.word	0x0000a250
        /*0a00*/ 	.word	0x00000003
        /*0a04*/ 	.word	0x00000008
        /*0a08*/ 	.short	0x010a
        /*0a0a*/ 	.byte	0xff
	.zero		1


	//   ....[143]....
        /*0a0c*/ 	.word	0x0000a2b0
        /*0a10*/ 	.word	0x00000004
        /*0a14*/ 	.word	0x00000120
        /*0a18*/ 	.short	0x010a
        /*0a1a*/ 	.byte	0xff
	.zero		1


	//   ....[144]....
        /*0a1c*/ 	.word	0x0000a310
        /*0a20*/ 	.word	0x00000004
        /*0a24*/ 	.word	0x00000140
        /*0a28*/ 	.short	0x010a
        /*0a2a*/ 	.byte	0xff
	.zero		1


	//   ....[145]....
        /*0a2c*/ 	.word	0x0000a370
        /*0a30*/ 	.word	0x00000004
        /*0a34*/ 	.word	0x00000000
        /*0a38*/ 	.short	0x010a
        /*0a3a*/ 	.byte	0xff
	.zero		1


	//   ....[146]....
        /*0a3c*/ 	.word	0x0000a3d0
        /*0a40*/ 	.word	0x00000000
        /*0a44*/ 	.word	0x00000000
        /*0a48*/ 	.short	0x010a
        /*0a4a*/ 	.byte	0xff
	.zero		1


	//   ....[147]....
        /*0a4c*/ 	.word	0x0000a430
        /*0a50*/ 	.word	0x00000000
        /*0a54*/ 	.word	0x00000150
        /*0a58*/ 	.short	0x010a
        /*0a5a*/ 	.byte	0xff
	.zero		1


	//   ....[148]....
        /*0a5c*/ 	.word	0x0000a490
        /*0a60*/ 	.word	0x00000000
        /*0a64*/ 	.word	0x00000120
        /*0a68*/ 	.short	0x010a
        /*0a6a*/ 	.byte	0xff
	.zero		1


	//   ....[149]....
        /*0a6c*/ 	.word	0x0000a4f0
        /*0a70*/ 	.word	0x00000000
        /*0a74*/ 	.word	0x00000118
        /*0a78*/ 	.short	0x010a
        /*0a7a*/ 	.byte	0xff
	.zero		1


	//   ....[150]....
        /*0a7c*/ 	.word	0x0000a550
        /*0a80*/ 	.word	0x00000002
        /*0a84*/ 	.word	0x000000f0
        /*0a88*/ 	.short	0x010a
        /*0a8a*/ 	.byte	0xff
	.zero		1


	//   ....[151]....
        /*0a8c*/ 	.word	0x0000a5b0
        /*0a90*/ 	.word	0x00000002
        /*0a94*/ 	.word	0x000000f8
        /*0a98*/ 	.short	0x010a
        /*0a9a*/ 	.byte	0xff
	.zero		1


	//   ....[152]....
        /*0a9c*/ 	.word	0x0000a610
        /*0aa0*/ 	.word	0x00000002
        /*0aa4*/ 	.word	0x00000100
        /*0aa8*/ 	.short	0x010a
        /*0aaa*/ 	.byte	0xff
	.zero		1


	//   ....[153]....
        /*0aac*/ 	.word	0x0000a670
        /*0ab0*/ 	.word	0x00000000
        /*0ab4*/ 	.word	0x00000108
        /*0ab8*/ 	.short	0x010a
        /*0aba*/ 	.byte	0xff
	.zero		1


	//   ....[154]....
        /*0abc*/ 	.word	0x0000a6d0
        /*0ac0*/ 	.word	0x00000000
        /*0ac4*/ 	.word	0x000000f0
        /*0ac8*/ 	.short	0x010a
        /*0aca*/ 	.byte	0xff
	.zero		1


	//   ....[155]....
        /*0acc*/ 	.word	0x0000a730
        /*0ad0*/ 	.word	0x00000000
        /*0ad4*/ 	.word	0x000000f8
        /*0ad8*/ 	.short	0x010a
        /*0ada*/ 	.byte	0xff
	.zero		1


	//   ....[156]....
        /*0adc*/ 	.word	0x0000a790
        /*0ae0*/ 	.word	0x00000000
        /*0ae4*/ 	.word	0x00000100
        /*0ae8*/ 	.short	0x010a
        /*0aea*/ 	.byte	0xff
	.zero		1


	//   ....[157]....
        /*0aec*/ 	.word	0x0000a7f0
        /*0af0*/ 	.word	0x00000000
        /*0af4*/ 	.word	0x00000120
        /*0af8*/ 	.short	0x010a
        /*0afa*/ 	.byte	0xff
	.zero		1


	//   ....[158]....
        /*0afc*/ 	.word	0x0000a850
        /*0b00*/ 	.word	0x00000002
        /*0b04*/ 	.word	0x000000d0
        /*0b08*/ 	.short	0x010a
        /*0b0a*/ 	.byte	0xff
	.zero		1


	//   ....[159]....
        /*0b0c*/ 	.word	0x0000a8a0
        /*0b10*/ 	.word	0x00000040
        /*0b14*/ 	.word	0x00000130
        /*0b18*/ 	.short	0x010a
        /*0b1a*/ 	.byte	0xff
	.zero		1


	//   ....[160]....
        /*0b1c*/ 	.word	0x0000a8f0
        /*0b20*/ 	.word	0x00000004
        /*0b24*/ 	.word	0x000000d0
        /*0b28*/ 	.short	0x010a
        /*0b2a*/ 	.byte	0xff
	.zero		1


	//   ....[161]....
        /*0b2c*/ 	.word	0x0000a940
        /*0b30*/ 	.word	0x00000002
        /*0b34*/ 	.word	0x000000d0
        /*0b38*/ 	.short	0x010a
        /*0b3a*/ 	.byte	0xff
	.zero		1


	//   ....[162]....
        /*0b3c*/ 	.word	0x0000a990
        /*0b40*/ 	.word	0x00000003
        /*0b44*/ 	.word	0x000000d0
        /*0b48*/ 	.short	0x010a
        /*0b4a*/ 	.byte	0xff
	.zero		1


	//----- nvinfo : EIATTR_NUM_MBARRIERS
	.align		4
.L_47:
        /*0b4c*/ 	.byte	0x03, 0x38
        /*0b4e*/ 	.short	0x002b


	//----- nvinfo : EIATTR_EXIT_INSTR_OFFSETS
	.align		4
        /*0b50*/ 	.byte	0x04, 0x1c
        /*0b52*/ 	.short	(.L_49 - .L_48)


	//   ....[0]....
.L_48:
        /*0b54*/ 	.word	0x00003640


	//   ....[1]....
        /*0b58*/ 	.word	0x000038f0


	//   ....[2]....
        /*0b5c*/ 	.word	0x00003950


	//   ....[3]....
        /*0b60*/ 	.word	0x00004c00


	//   ....[4]....
        /*0b64*/ 	.word	0x00006190


	//   ....[5]....
        /*0b68*/ 	.word	0x000061d0


	//   ....[6]....
        /*0b6c*/ 	.word	0x000099c0


	//   ....[7]....
        /*0b70*/ 	.word	0x00009a40


	//   ....[8]....
        /*0b74*/ 	.word	0x00009a70


	//   ....[9]....
        /*0b78*/ 	.word	0x00009af0


	//----- nvinfo : EIATTR_MAX_THREADS
	.align		4
.L_49:
        /*0b7c*/ 	.byte	0x04, 0x05
        /*0b7e*/ 	.short	(.L_51 - .L_50)
.L_50:
        /*0b80*/ 	.word	0x00000100
        /*0b84*/ 	.word	0x00000001
        /*0b88*/ 	.word	0x00000001


	//----- nvinfo : EIATTR_CRS_STACK_SIZE
	.align		4
.L_51:
        /*0b8c*/ 	.byte	0x04, 0x1e
        /*0b8e*/ 	.short	(.L_53 - .L_52)
.L_52:
        /*0b90*/ 	.word	0x00000000


	//----- nvinfo : EIATTR_CBANK_PARAM_SIZE
	.align		4
.L_53:
        /*0b94*/ 	.byte	0x03, 0x19
        /*0b96*/ 	.short	0x0900


	//----- nvinfo : EIATTR_PARAM_CBANK
	.align		4
        /*0b98*/ 	.byte	0x04, 0x0a
        /*0b9a*/ 	.short	(.L_55 - .L_54)
	.align		4
.L_54:
        /*0b9c*/ 	.word	index@(.nv.constant0._ZN7cutlass13device_kernelINS_4conv6kernel13ConvUniversalINS1_16ConvProblemShapeILNS1_8OperatorE1ELi3EEENS1_10collective14CollectiveConvINS1_47MainloopSm100TmaUmmaWarpSpecializedImplicitGemmILS5_1ELi13ELi3ELi1ELi2EN4cute5tupleIJNSA_1CILi2EEENSC_ILi1EEESE_EEEEENSB_IJNSC_ILi128EEESH_NSB_IJNSC_ILi64EEEEEEEEENS_6half_tESL_NSA_8TiledMMAINSA_8MMA_AtomIJNSA_26SM100_MMA_F16BF16_2x1SM_SSISL_SL_fLi128ELi128ELNSA_4UMMA5MajorE0ELSQ_1ELNSP_7ScaleInE0ELSR_0EEEEEENSA_6LayoutINSB_IJSE_SE_SE_EEENSB_IJNSC_ILi0EEESW_SW_EEEEENSB_IJNSA_10UnderscoreESZ_SZ_EEEEENS7_6detail27Sm100ImplicitGemmTileTraitsINSA_25SM100_TMA_2SM_LOAD_IM2COLENSA_14ComposedLayoutINSA_7SwizzleILi3ELi4ELi3EEENSA_18smem_ptr_flag_bitsILi16EEENSU_INSB_IJNSC_ILi8EEESI_EEENSB_IJSI_SE_EEEEEEEvEENS13_INSA_18SM100_TMA_2SM_LOADENS15_IS17_S19_NSU_INSB_IJSI_S1A_EEENSB_IJSE_SI_EEEEEEEvEEEENS_8epilogue10collective18CollectiveEpilogueINS1N_23Sm100TmaWarpSpecializedILi4ELi2ELi16ELb1ELb0EEEJNSB_IJSI_SH_SJ_EEENSB_IJNSU_ISI_SE_EENSU_INSB_IJNSC_ILi16EEESD_EEES1I_EEEEESL_NSB_IJNSB_IJllllEEESE_SW_EEESL_S1Z_NS1N_6fusion15FusionCallbacksIS1R_NS20_17LinearCombinationISL_fSL_fLNS_15FloatRoundStyleE2EEES1S_S1X_JEEENSA_5SM1004TMEM4LOAD26SM100_TMEM_LOAD_32dp32b16xENSA_20SM90_TMA_LOAD_IM2COLENS15_INS16_ILi1ELi4ELi3EEES19_NSU_INSB_IJS1A_S1U_EEENSB_IJS1U_SE_EEEEEEENSA_39AutoVectorizingCopyWithAssumedAlignmentILi128EEENSA_21SM90_TMA_STORE_IM2COLES2F_S2H_S2H_EEEvvEEEEvNT_6ParamsE)
        /*0ba0*/ 	.short	0x0380
        /*0ba2*/ 	.short	0x0900


	//----- nvinfo : EIATTR_SW_WAR
	.align		4
.L_55:
        /*0ba4*/ 	.byte	0x04, 0x36
        /*0ba6*/ 	.short	(.L_57 - .L_56)
.L_56:
        /*0ba8*/ 	.word	0x00000008
.L_57:


//--------------------- .nv.callgraph             --------------------------
	.section	.nv.callgraph,"",@"SHT_CUDA_CALLGRAPH"
	.align	4
	.sectionentsize	8
	.align		4
        /*0000*/ 	.word	0x00000000
	.align		4
        /*0004*/ 	.word	0xffffffff
	.align		4
        /*0008*/ 	.word	index@(_ZN7cutlass13device_kernelINS_4conv6kernel13ConvUniversalINS1_16ConvProblemShapeILNS1_8OperatorE1ELi3EEENS1_10collective14CollectiveConvINS1_47MainloopSm100TmaUmmaWarpSpecializedImplicitGemmILS5_1ELi13ELi3ELi1ELi2EN4cute5tupleIJNSA_1CILi2EEENSC_ILi1EEESE_EEEEENSB_IJNSC_ILi128EEESH_NSB_IJNSC_ILi64EEEEEEEEENS_6half_tESL_NSA_8TiledMMAINSA_8MMA_AtomIJNSA_26SM100_MMA_F16BF16_2x1SM_SSISL_SL_fLi128ELi128ELNSA_4UMMA5MajorE0ELSQ_1ELNSP_7ScaleInE0ELSR_0EEEEEENSA_6LayoutINSB_IJSE_SE_SE_EEENSB_IJNSC_ILi0EEESW_SW_EEEEENSB_IJNSA_10UnderscoreESZ_SZ_EEEEENS7_6detail27Sm100ImplicitGemmTileTraitsINSA_25SM100_TMA_2SM_LOAD_IM2COLENSA_14ComposedLayoutINSA_7SwizzleILi3ELi4ELi3EEENSA_18smem_ptr_flag_bitsILi16EEENSU_INSB_IJNSC_ILi8EEESI_EEENSB_IJSI_SE_EEEEEEEvEENS13_INSA_18SM100_TMA_2SM_LOADENS15_IS17_S19_NSU_INSB_IJSI_S1A_EEENSB_IJSE_SI_EEEEEEEvEEEENS_8epilogue10collective18CollectiveEpilogueINS1N_23Sm100TmaWarpSpecializedILi4ELi2ELi16ELb1ELb0EEEJNSB_IJSI_SH_SJ_EEENSB_IJNSU_ISI_SE_EENSU_INSB_IJNSC_ILi16EEESD_EEES1I_EEEEESL_NSB_IJNSB_IJllllEEESE_SW_EEESL_S1Z_NS1N_6fusion15FusionCallbacksIS1R_NS20_17LinearCombinationISL_fSL_fLNS_15FloatRoundStyleE2EEES1S_S1X_JEEENSA_5SM1004TMEM4LOAD26SM100_TMEM_LOAD_32dp32b16xENSA_20SM90_TMA_LOAD_IM2COLENS15_INS16_ILi1ELi4ELi3EEES19_NSU_INSB_IJS1A_S1U_EEENSB_IJS1U_SE_EEEEEEENSA_39AutoVectorizingCopyWithAssumedAlignmentILi128EEENSA_21SM90_TMA_STORE_IM2COLES2F_S2H_S2H_EEEvvEEEEvNT_6ParamsE)
	.align		4
        /*000c*/ 	.word	index@(__assertfail)
	.align		4
        /*0010*/ 	.word	0x00000000
	.align		4
        /*0014*/ 	.word	0xfffffffe
	.align		4
        /*0018*/ 	.word	0x00000000
	.align		4
        /*001c*/ 	.word	0xfffffffd
	.align		4
        /*0020*/ 	.word	0x00000000
	.align		4
        /*0024*/ 	.word	0xfffffffc


//--------------------- .nv.constant4             --------------------------
	.section	.nv.constant4,"a",@progbits
	.align	8
	.align		8
.nv.constant4:
        /*0000*/ 	.dword	__assertfail
	.align		8
        /*0008*/ 	.dword	__unnamed_1
	.align		8
        /*0010*/ 	.dword	__unnamed_2
	.align		8
        /*0018*/ 	.dword	_ZN39_INTERNAL_42949bfd_4_k_cu_cd60876c_32874cuda3std3__45__cpo5beginE
	.align		8
        /*0020*/ 	.dword	_ZN39_INTERNAL_42949bfd_4_k_cu_cd60876c_32874cuda3std3__45__cpo3endE
	.align		8
        /*0028*/ 	.dword	_ZN39_INTERNAL_42949bfd_4_k_cu_cd60876c_32874cuda3std3__45__cpo6cbeginE
	.align		8
        /*0030*/ 	.dword	_ZN39_INTERNAL_42949bfd_4_k_cu_cd60876c_32874cuda3std3__45__cpo4cendE
	.align		8
        /*0038*/ 	.dword	_ZN39_INTERNAL_42949bfd_4_k_cu_cd60876c_32874cuda3std3__441_GLOBAL__N__42949bfd_4_k_cu_cd60876c_32876ignoreE
	.align		8
        /*0040*/ 	.dword	_ZN39_INTERNAL_42949bfd_4_k_cu_cd60876c_32874cuda3std3__419piecewise_constructE
	.align		8
        /*0048*/ 	.dword	_ZN39_INTERNAL_42949bfd_4_k_cu_cd60876c_32874cuda3std3__48in_placeE
	.align		8
        /*0050*/ 	.dword	_ZN39_INTERNAL_42949bfd_4_k_cu_cd60876c_32874cuda3std6ranges3__45__cpo4swapE
	.align		8
        /*0058*/ 	.dword	_ZN39_INTERNAL_42949bfd_4_k_cu_cd60876c_32874cuda3std6ranges3__45__cpo9iter_moveE
	.align		8
        /*0060*/ 	.dword	_ZN39_INTERNAL_42949bfd_4_k_cu_cd60876c_32874cute7productE
	.align		8
        /*0068*/ 	.dword	_ZN39_INTERNAL_42949bfd_4_k_cu_cd60876c_32874cute1_E
	.align		8
        /*0070*/ 	.dword	$str$27
	.align		8
        /*0078*/ 	.dword	$str$28
	.align		8
        /*0080*/ 	.dword	$str$29
	.align		8
        /*0088*/ 	.dword	$str$30


//--------------------- .text._ZN7cutlass13device_kernelINS_4conv6kernel13ConvUniversalINS1_16ConvProblemShapeILNS1_8OperatorE1ELi3EEENS1_10collective14CollectiveConvINS1_47MainloopSm100TmaUmmaWarpSpecializedImplicitGemmILS5_1ELi13ELi3ELi1ELi2EN4cute5tupleIJNSA_1CILi2EEENSC_ILi1EEESE_EEEEENSB_IJNSC_ILi128EEESH_NSB_IJNSC_ILi64EEEEEEEEENS_6half_tESL_NSA_8TiledMMAINSA_8MMA_AtomIJNSA_26SM100_MMA_F16BF16_2x1SM_SSISL_SL_fLi128ELi128ELNSA_4UMMA5MajorE0ELSQ_1ELNSP_7ScaleInE0ELSR_0EEEEEENSA_6LayoutINSB_IJSE_SE_SE_EEENSB_IJNSC_ILi0EEESW_SW_EEEEENSB_IJNSA_10UnderscoreESZ_SZ_EEEEENS7_6detail27Sm100ImplicitGemmTileTraitsINSA_25SM100_TMA_2SM_LOAD_IM2COLENSA_14ComposedLayoutINSA_7SwizzleILi3ELi4ELi3EEENSA_18smem_ptr_flag_bitsILi16EEENSU_INSB_IJNSC_ILi8EEESI_EEENSB_IJSI_SE_EEEEEEEvEENS13_INSA_18SM100_TMA_2SM_LOADENS15_IS17_S19_NSU_INSB_IJSI_S1A_EEENSB_IJSE_SI_EEEEEEEvEEEENS_8epilogue10collective18CollectiveEpilogueINS1N_23Sm100TmaWarpSpecializedILi4ELi2ELi16ELb1ELb0EEEJNSB_IJSI_SH_SJ_EEENSB_IJNSU_ISI_SE_EENSU_INSB_IJNSC_ILi16EEESD_EEES1I_EEEEESL_NSB_IJNSB_IJllllEEESE_SW_EEESL_S1Z_NS1N_6fusion15FusionCallbacksIS1R_NS20_17LinearCombinationISL_fSL_fLNS_15FloatRoundStyleE2EEES1S_S1X_JEEENSA_5SM1004TMEM4LOAD26SM100_TMEM_LOAD_32dp32b16xENSA_20SM90_TMA_LOAD_IM2COLENS15_INS16_ILi1ELi4ELi3EEES19_NSU_INSB_IJS1A_S1U_EEENSB_IJS1U_SE_EEEEEEENSA_39AutoVectorizingCopyWithAssumedAlignmentILi128EEENSA_21SM90_TMA_STORE_IM2COLES2F_S2H_S2H_EEEvvEEEEvNT_6ParamsE --------------------------
	.section	.text._ZN7cutlass13device_kernelINS_4conv6kernel13ConvUniversalINS1_16ConvProblemShapeILNS1_8OperatorE1ELi3EEENS1_10collective14CollectiveConvINS1_47MainloopSm100TmaUmmaWarpSpecializedImplicitGemmILS5_1ELi13ELi3ELi1ELi2EN4cute5tupleIJNSA_1CILi2EEENSC_ILi1EEESE_EEEEENSB_IJNSC_ILi128EEESH_NSB_IJNSC_ILi64EEEEEEEEENS_6half_tESL_NSA_8TiledMMAINSA_8MMA_AtomIJNSA_26SM100_MMA_F16BF16_2x1SM_SSISL_SL_fLi128ELi128ELNSA_4UMMA5MajorE0ELSQ_1ELNSP_7ScaleInE0ELSR_0EEEEEENSA_6LayoutINSB_IJSE_SE_SE_EEENSB_IJNSC_ILi0EEESW_SW_EEEEENSB_IJNSA_10UnderscoreESZ_SZ_EEEEENS7_6detail27Sm100ImplicitGemmTileTraitsINSA_25SM100_TMA_2SM_LOAD_IM2COLENSA_14ComposedLayoutINSA_7SwizzleILi3ELi4ELi3EEENSA_18smem_ptr_flag_bitsILi16EEENSU_INSB_IJNSC_ILi8EEESI_EEENSB_IJSI_SE_EEEEEEEvEENS13_INSA_18SM100_TMA_2SM_LOADENS15_IS17_S19_NSU_INSB_IJSI_S1A_EEENSB_IJSE_SI_EEEEEEEvEEEENS_8epilogue10collective18CollectiveEpilogueINS1N_23Sm100TmaWarpSpecializedILi4ELi2ELi16ELb1ELb0EEEJNSB_IJSI_SH_SJ_EEENSB_IJNSU_ISI_SE_EENSU_INSB_IJNSC_ILi16EEESD_EEES1I_EEEEESL_NSB_IJNSB_IJllllEEESE_SW_EEESL_S1Z_NS1N_6fusion15FusionCallbacksIS1R_NS20_17LinearCombinationISL_fSL_fLNS_15FloatRoundStyleE2EEES1S_S1X_JEEENSA_5SM1004TMEM4LOAD26SM100_TMEM_LOAD_32dp32b16xENSA_20SM90_TMA_LOAD_IM2COLENS15_INS16_ILi1ELi4ELi3EEES19_NSU_INSB_IJS1A_S1U_EEENSB_IJS1U_SE_EEEEEEENSA_39AutoVectorizingCopyWithAssumedAlignmentILi128EEENSA_21SM90_TMA_STORE_IM2COLES2F_S2H_S2H_EEEvvEEEEvNT_6ParamsE,"ax",@progbits
	.align	128
.text._ZN7cutlass13device_kernelINS_4conv6kernel13ConvUniversalINS1_16ConvProblemShapeILNS1_8OperatorE1ELi3EEENS1_10collective14CollectiveConvINS1_47MainloopSm100TmaUmmaWarpSpecializedImplicitGemmILS5_1ELi13ELi3ELi1ELi2EN4cute5tupleIJNSA_1CILi2EEENSC_ILi1EEESE_EEEEENSB_IJNSC_ILi128EEESH_NSB_IJNSC_ILi64EEEEEEEEENS_6half_tESL_NSA_8TiledMMAINSA_8MMA_AtomIJNSA_26SM100_MMA_F16BF16_2x1SM_SSISL_SL_fLi128ELi128ELNSA_4UMMA5MajorE0ELSQ_1ELNSP_7ScaleInE0ELSR_0EEEEEENSA_6LayoutINSB_IJSE_SE_SE_EEENSB_IJNSC_ILi0EEESW_SW_EEEEENSB_IJNSA_10UnderscoreESZ_SZ_EEEEENS7_6detail27Sm100ImplicitGemmTileTraitsINSA_25SM100_TMA_2SM_LOAD_IM2COLENSA_14ComposedLayoutINSA_7SwizzleILi3ELi4ELi3EEENSA_18smem_ptr_flag_bitsILi16EEENSU_INSB_IJNSC_ILi8EEESI_EEENSB_IJSI_SE_EEEEEEEvEENS13_INSA_18SM100_TMA_2SM_LOADENS15_IS17_S19_NSU_INSB_IJSI_S1A_EEENSB_IJSE_SI_EEEEEEEvEEEENS_8epilogue10collective18CollectiveEpilogueINS1N_23Sm100TmaWarpSpecializedILi4ELi2ELi16ELb1ELb0EEEJNSB_IJSI_SH_SJ_EEENSB_IJNSU_ISI_SE_EENSU_INSB_IJNSC_ILi16EEESD_EEES1I_EEEEESL_NSB_IJNSB_IJllllEEESE_SW_EEESL_S1Z_NS1N_6fusion15FusionCallbacksIS1R_NS20_17LinearCombinationISL_fSL_fLNS_15FloatRoundStyleE2EEES1S_S1X_JEEENSA_5SM1004TMEM4LOAD26SM100_TMEM_LOAD_32dp32b16xENSA_20SM90_TMA_LOAD_IM2COLENS15_INS16_ILi1ELi4ELi3EEES19_NSU_INSB_IJS1A_S1U_EEENSB_IJS1U_SE_EEEEEEENSA_39AutoVectorizingCopyWithAssumedAlignmentILi128EEENSA_21SM90_TMA_STORE_IM2COLES2F_S2H_S2H_EEEvvEEEEvNT_6ParamsE:
        .type           _ZN7cutlass13device_kernelINS_4conv6kernel13ConvUniversalINS1_16ConvProblemShapeILNS1_8OperatorE1ELi3EEENS1_10collective14CollectiveConvINS1_47MainloopSm100TmaUmmaWarpSpecializedImplicitGemmILS5_1ELi13ELi3ELi1ELi2EN4cute5tupleIJNSA_1CILi2EEENSC_ILi1EEESE_EEEEENSB_IJNSC_ILi128EEESH_NSB_IJNSC_ILi64EEEEEEEEENS_6half_tESL_NSA_8TiledMMAINSA_8MMA_AtomIJNSA_26SM100_MMA_F16BF16_2x1SM_SSISL_SL_fLi128ELi128ELNSA_4UMMA5MajorE0ELSQ_1ELNSP_7ScaleInE0ELSR_0EEEEEENSA_6LayoutINSB_IJSE_SE_SE_EEENSB_IJNSC_ILi0EEESW_SW_EEEEENSB_IJNSA_10UnderscoreESZ_SZ_EEEEENS7_6detail27Sm100ImplicitGemmTileTraitsINSA_25SM100_TMA_2SM_LOAD_IM2COLENSA_14ComposedLayoutINSA_7SwizzleILi3ELi4ELi3EEENSA_18smem_ptr_flag_bitsILi16EEENSU_INSB_IJNSC_ILi8EEESI_EEENSB_IJSI_SE_EEEEEEEvEENS13_INSA_18SM100_TMA_2SM_LOADENS15_IS17_S19_NSU_INSB_IJSI_S1A_EEENSB_IJSE_SI_EEEEEEEvEEEENS_8epilogue10collective18CollectiveEpilogueINS1N_23Sm100TmaWarpSpecializedILi4ELi2ELi16ELb1ELb0EEEJNSB_IJSI_SH_SJ_EEENSB_IJNSU_ISI_SE_EENSU_INSB_IJNSC_ILi16EEESD_EEES1I_EEEEESL_NSB_IJNSB_IJllllEEESE_SW_EEESL_S1Z_NS1N_6fusion15FusionCallbacksIS1R_NS20_17LinearCombinationISL_fSL_fLNS_15FloatRoundStyleE2EEES1S_S1X_JEEENSA_5SM1004TMEM4LOAD26SM100_TMEM_LOAD_32dp32b16xENSA_20SM90_TMA_LOAD_IM2COLENS15_INS16_ILi1ELi4ELi3EEES19_NSU_INSB_IJS1A_S1U_EEENSB_IJS1U_SE_EEEEEEENSA_39AutoVectorizingCopyWithAssumedAlignmentILi128EEENSA_21SM90_TMA_STORE_IM2COLES2F_S2H_S2H_EEEvvEEEEvNT_6ParamsE,@function
        .size           _ZN7cutlass13device_kernelINS_4conv6kernel13ConvUniversalINS1_16ConvProblemShapeILNS1_8OperatorE1ELi3EEENS1_10collective14CollectiveConvINS1_47MainloopSm100TmaUmmaWarpSpecializedImplicitGemmILS5_1ELi13ELi3ELi1ELi2EN4cute5tupleIJNSA_1CILi2EEENSC_ILi1EEESE_EEEEENSB_IJNSC_ILi128EEESH_NSB_IJNSC_ILi64EEEEEEEEENS_6half_tESL_NSA_8TiledMMAINSA_8MMA_AtomIJNSA_26SM100_MMA_F16BF16_2x1SM_SSISL_SL_fLi128ELi128ELNSA_4UMMA5MajorE0ELSQ_1ELNSP_7ScaleInE0ELSR_0EEEEEENSA_6LayoutINSB_IJSE_SE_SE_EEENSB_IJNSC_ILi0EEESW_SW_EEEEENSB_IJNSA_10UnderscoreESZ_SZ_EEEEENS7_6detail27Sm100ImplicitGemmTileTraitsINSA_25SM100_TMA_2SM_LOAD_IM2COLENSA_14ComposedLayoutINSA_7SwizzleILi3ELi4ELi3EEENSA_18smem_ptr_flag_bitsILi16EEENSU_INSB_IJNSC_ILi8EEESI_EEENSB_IJSI_SE_EEEEEEEvEENS13_INSA_18SM100_TMA_2SM_LOADENS15_IS17_S19_NSU_INSB_IJSI_S1A_EEENSB_IJSE_SI_EEEEEEEvEEEENS_8epilogue10collective18CollectiveEpilogueINS1N_23Sm100TmaWarpSpecializedILi4ELi2ELi16ELb1ELb0EEEJNSB_IJSI_SH_SJ_EEENSB_IJNSU_ISI_SE_EENSU_INSB_IJNSC_ILi16EEESD_EEES1I_EEEEESL_NSB_IJNSB_IJllllEEESE_SW_EEESL_S1Z_NS1N_6fusion15FusionCallbacksIS1R_NS20_17LinearCombinationISL_fSL_fLNS_15FloatRoundStyleE2EEES1S_S1X_JEEENSA_5SM1004TMEM4LOAD26SM100_TMEM_LOAD_32dp32b16xENSA_20SM90_TMA_LOAD_IM2COLENS15_INS16_ILi1ELi4ELi3EEES19_NSU_INSB_IJS1A_S1U_EEENSB_IJS1U_SE_EEEEEEENSA_39AutoVectorizingCopyWithAssumedAlignmentILi128EEENSA_21SM90_TMA_STORE_IM2COLES2F_S2H_S2H_EEEvvEEEEvNT_6ParamsE,(.L_x_215 - _ZN7cutlass13device_kernelINS_4conv6kernel13ConvUniversalINS1_16ConvProblemShapeILNS1_8OperatorE1ELi3EEENS1_10collective14CollectiveConvINS1_47MainloopSm100TmaUmmaWarpSpecializedImplicitGemmILS5_1ELi13ELi3ELi1ELi2EN4cute5tupleIJNSA_1CILi2EEENSC_ILi1EEESE_EEEEENSB_IJNSC_ILi128EEESH_NSB_IJNSC_ILi64EEEEEEEEENS_6half_tESL_NSA_8TiledMMAINSA_8MMA_AtomIJNSA_26SM100_MMA_F16BF16_2x1SM_SSISL_SL_fLi128ELi128ELNSA_4UMMA5MajorE0ELSQ_1ELNSP_7ScaleInE0ELSR_0EEEEEENSA_6LayoutINSB_IJSE_SE_SE_EEENSB_IJNSC_ILi0EEESW_SW_EEEEENSB_IJNSA_10UnderscoreESZ_SZ_EEEEENS7_6detail27Sm100ImplicitGemmTileTraitsINSA_25SM100_TMA_2SM_LOAD_IM2COLENSA_14ComposedLayoutINSA_7SwizzleILi3ELi4ELi3EEENSA_18smem_ptr_flag_bitsILi16EEENSU_INSB_IJNSC_ILi8EEESI_EEENSB_IJSI_SE_EEEEEEEvEENS13_INSA_18SM100_TMA_2SM_LOADENS15_IS17_S19_NSU_INSB_IJSI_S1A_EEENSB_IJSE_SI_EEEEEEEvEEEENS_8epilogue10collective18CollectiveEpilogueINS1N_23Sm100TmaWarpSpecializedILi4ELi2ELi16ELb1ELb0EEEJNSB_IJSI_SH_SJ_EEENSB_IJNSU_ISI_SE_EENSU_INSB_IJNSC_ILi16EEESD_EEES1I_EEEEESL_NSB_IJNSB_IJllllEEESE_SW_EEESL_S1Z_NS1N_6fusion15FusionCallbacksIS1R_NS20_17LinearCombinationISL_fSL_fLNS_15FloatRoundStyleE2EEES1S_S1X_JEEENSA_5SM1004TMEM4LOAD26SM100_TMEM_LOAD_32dp32b16xENSA_20SM90_TMA_LOAD_IM2COLENS15_INS16_ILi1ELi4ELi3EEES19_NSU_INSB_IJS1A_S1U_EEENSB_IJS1U_SE_EEEEEEENSA_39AutoVectorizingCopyWithAssumedAlignmentILi128EEENSA_21SM90_TMA_STORE_IM2COLES2F_S2H_S2H_EEEvvEEEEvNT_6ParamsE)
        .other          _ZN7cutlass13device_kernelINS_4conv6kernel13ConvUniversalINS1_16ConvProblemShapeILNS1_8OperatorE1ELi3EEENS1_10collective14CollectiveConvINS1_47MainloopSm100TmaUmmaWarpSpecializedImplicitGemmILS5_1ELi13ELi3ELi1ELi2EN4cute5tupleIJNSA_1CILi2EEENSC_ILi1EEESE_EEEEENSB_IJNSC_ILi128EEESH_NSB_IJNSC_ILi64EEEEEEEEENS_6half_tESL_NSA_8TiledMMAINSA_8MMA_AtomIJNSA_26SM100_MMA_F16BF16_2x1SM_SSISL_SL_fLi128ELi128ELNSA_4UMMA5MajorE0ELSQ_1ELNSP_7ScaleInE0ELSR_0EEEEEENSA_6LayoutINSB_IJSE_SE_SE_EEENSB_IJNSC_ILi0EEESW_SW_EEEEENSB_IJNSA_10UnderscoreESZ_SZ_EEEEENS7_6detail27Sm100ImplicitGemmTileTraitsINSA_25SM100_TMA_2SM_LOAD_IM2COLENSA_14ComposedLayoutINSA_7SwizzleILi3ELi4ELi3EEENSA_18smem_ptr_flag_bitsILi16EEENSU_INSB_IJNSC_ILi8EEESI_EEENSB_IJSI_SE_EEEEEEEvEENS13_INSA_18SM100_TMA_2SM_LOADENS15_IS17_S19_NSU_INSB_IJSI_S1A_EEENSB_IJSE_SI_EEEEEEEvEEEENS_8epilogue10collective18CollectiveEpilogueINS1N_23Sm100TmaWarpSpecializedILi4ELi2ELi16ELb1ELb0EEEJNSB_IJSI_SH_SJ_EEENSB_IJNSU_ISI_SE_EENSU_INSB_IJNSC_ILi16EEESD_EEES1I_EEEEESL_NSB_IJNSB_IJllllEEESE_SW_EEESL_S1Z_NS1N_6fusion15FusionCallbacksIS1R_NS20_17LinearCombinationISL_fSL_fLNS_15FloatRoundStyleE2EEES1S_S1X_JEEENSA_5SM1004TMEM4LOAD26SM100_TMEM_LOAD_32dp32b16xENSA_20SM90_TMA_LOAD_IM2COLENS15_INS16_ILi1ELi4ELi3EEES19_NSU_INSB_IJS1A_S1U_EEENSB_IJS1U_SE_EEEEEEENSA_39AutoVectorizingCopyWithAssumedAlignmentILi128EEENSA_21SM90_TMA_STORE_IM2COLES2F_S2H_S2H_EEEvvEEEEvNT_6ParamsE,@"STO_CUDA_ENTRY STV_DEFAULT"
_ZN7cutlass13device_kernelINS_4conv6kernel13ConvUniversalINS1_16ConvProblemShapeILNS1_8OperatorE1ELi3EEENS1_10collective14CollectiveConvINS1_47MainloopSm100TmaUmmaWarpSpecializedImplicitGemmILS5_1ELi13ELi3ELi1ELi2EN4cute5tupleIJNSA_1CILi2EEENSC_ILi1EEESE_EEEEENSB_IJNSC_ILi128EEESH_NSB_IJNSC_ILi64EEEEEEEEENS_6half_tESL_NSA_8TiledMMAINSA_8MMA_AtomIJNSA_26SM100_MMA_F16BF16_2x1SM_SSISL_SL_fLi128ELi128ELNSA_4UMMA5MajorE0ELSQ_1ELNSP_7ScaleInE0ELSR_0EEEEEENSA_6LayoutINSB_IJSE_SE_SE_EEENSB_IJNSC_ILi0EEESW_SW_EEEEENSB_IJNSA_10UnderscoreESZ_SZ_EEEEENS7_6detail27Sm100ImplicitGemmTileTraitsINSA_25SM100_TMA_2SM_LOAD_IM2COLENSA_14ComposedLayoutINSA_7SwizzleILi3ELi4ELi3EEENSA_18smem_ptr_flag_bitsILi16EEENSU_INSB_IJNSC_ILi8EEESI_EEENSB_IJSI_SE_EEEEEEEvEENS13_INSA_18SM100_TMA_2SM_LOADENS15_IS17_S19_NSU_INSB_IJSI_S1A_EEENSB_IJSE_SI_EEEEEEEvEEEENS_8epilogue10collective18CollectiveEpilogueINS1N_23Sm100TmaWarpSpecializedILi4ELi2ELi16ELb1ELb0EEEJNSB_IJSI_SH_SJ_EEENSB_IJNSU_ISI_SE_EENSU_INSB_IJNSC_ILi16EEESD_EEES1I_EEEEESL_NSB_IJNSB_IJllllEEESE_SW_EEESL_S1Z_NS1N_6fusion15FusionCallbacksIS1R_NS20_17LinearCombinationISL_fSL_fLNS_15FloatRoundStyleE2EEES1S_S1X_JEEENSA_5SM1004TMEM4LOAD26SM100_TMEM_LOAD_32dp32b16xENSA_20SM90_TMA_LOAD_IM2COLENS15_INS16_ILi1ELi4ELi3EEES19_NSU_INSB_IJS1A_S1U_EEENSB_IJS1U_SE_EEEEEEENSA_39AutoVectorizingCopyWithAssumedAlignmentILi128EEENSA_21SM90_TMA_STORE_IM2COLES2F_S2H_S2H_EEEvvEEEEvNT_6ParamsE:
[----:B------:R-:W1:Y:S01]  /*0000*/  LDC R1, c[0x0][0x37c] ;  /* 0x0000df00ff017b82 */ /* 0x000e620000000800 */
[----:B------:R-:W2:Y:S01]  /*0010*/  S2R R55, SR_TID.X ;  /* 0x0000000000377919 */ /* 0x000ea20000002100 */
[----:B------:R-:W3:Y:S06]  /*0020*/  LDCU.64 UR8, c[0x0][0x990] ;  /* 0x00013200ff0877ac */ /* 0x000eec0008000a00 */
[----:B------:R-:W4:Y:S01]  /*0030*/  S2UR UR4, SR_CgaCtaId ;  /* 0x00000000000479c3 */ /* 0x000f220000008800 */
[----:B-1----:R-:W-:Y:S01]  /*0040*/  VIADD R1, R1, 0xfffffff8 ;  /* 0xfffffff801017836 */ /* 0x002fe20000000000 */
[----:B------:R-:W-:-:S02]  /*0050*/  PRMT R45, RZ, 0x7610, R45 ;  /* 0x00007610ff2d7816 */ /* 0x000fc4000000002d */
[----:B------:R-:W-:Y:S02]  /*0060*/  ELECT P1, URZ, PT ;  /* 0x0000000000ff782f */ /* 0x000fe40003820000 */
[----:B------:R-:W-:Y:S01]  /*0070*/  R2UR UR43, R1 ;  /* 0x00000000012b72ca */ /* 0x000fe200000e0000 */
[----:B---3--:R-:W-:-:S04]  /*0080*/  UISETP.NE.U32.AND UP0, UPT, UR8, URZ, UPT ;  /* 0x000000ff0800728c */ /* 0x008fc8000bf05070 */
[----:B------:R-:W-:Y:S02]  /*0090*/  UISETP.NE.AND.EX UP0, UPT, UR9, URZ, UPT, UP0 ;  /* 0x000000ff0900728c */ /* 0x000fe4000bf05300 */
[----:B----4-:R-:W-:Y:S02]  /*00a0*/  ULOP3.LUT UR38, UR4, 0x1, URZ, 0xc0, !UPT ;  /* 0x0000000104267892 */ /* 0x010fe4000f8ec0ff */
[----:B------:R-:W-:Y:S01]  /*00b0*/  ULOP3.LUT UR37, UR4, 0x1, URZ, 0x3c, !UPT ;  /* 0x0000000104257892 */ /* 0x000fe2000f8e3cff */
[----:B--2---:R-:W-:-:S05]  /*00c0*/  SHF.R.U32.HI R46, RZ, 0x5, R55 ;  /* 0x00000005ff2e7819 */ /* 0x004fca0000011637 */
[----:B------:R-:W1:Y:S02]  /*00d0*/  SHFL.IDX PT, R0, R46, RZ, 0x1f ;  /* 0x00001fff2e007589 */ /* 0x000e6400000e0000 */
[----:B-1----:R-:W-:Y:S01]  /*00e0*/  R2UR UR18, R0 ;  /* 0x00000000001272ca */ /* 0x002fe200000e0000 */
[----:B------:R-:W-:-:S14]  /*00f0*/  BRA.U UP0, `(.L_x_0) ;  /* 0x0000000100307547 */ /* 0x000fdc000b800000 */
[----:B------:R-:W1:Y:S02]  /*0100*/  LDCU.64 UR4, c[0x0][0x988] ;  /* 0x00013100ff0477ac */ /* 0x000e640008000a00 */
[----:B-1----:R-:W-:-:S04]  /*0110*/  UISETP.NE.U32.AND UP0, UPT, UR4, URZ, UPT ;  /* 0x000000ff0400728c */ /* 0x002fc8000bf05070 */
[----:B------:R-:W-:-:S09]  /*0120*/  UISETP.NE.AND.EX UP0, UPT, UR5, URZ, UPT, UP0 ;  /* 0x000000ff0500728c */ /* 0x000fd2000bf05300 */
[----:B------:R-:W-:Y:S05]  /*0130*/  BRA.U !UP0, `(.L_x_1) ;  /* 0x0000000108147547 */ /* 0x000fea000b800000 */
[----:B------:R-:W1:Y:S01]  /*0140*/  LDC.64 R2, c[0x0][0x988] ;  /* 0x00026200ff027b82 */ /* 0x000e620000000a00 */
[----:B------:R-:W1:Y:S02]  /*0150*/  LDCU.64 UR4, c[0x0][0x358] ;  /* 0x00006b00ff0477ac */ /* 0x000e640008000a00 */
[----:B-1----:R1:W5:Y:S01]  /*0160*/  LDG.E R27, desc[UR4][R2.64] ;  /* 0x00000004021b7981 */ /* 0x002362000c1e1900 */
[----:B------:R-:W-:Y:S01]  /*0170*/  HFMA2 R45, -RZ, RZ, 0, 5.9604644775390625e-08 ;  /* 0x00000001ff2d7431 */ /* 0x000fe200000001ff */
[----:B------:R-:W-:Y:S05]  /*0180*/  BRA `(.L_x_0) ;  /* 0x00000000000c7947 */ /* 0x000fea0003800000 */
.L_x_1:
[----:B------:R-:W1:Y:S01]  /*0190*/  LDCU UR4, c[0x0][0x980] ;  /* 0x00013000ff0477ac */ /* 0x000e620008000800 */
[----:B------:R-:W-:Y:S01]  /*01a0*/  HFMA2 R45, -RZ, RZ, 0, 5.9604644775390625e-08 ;  /* 0x00000001ff2d7431 */ /* 0x000fe200000001ff */
[----:B-1----:R-:W-:-:S07]  /*01b0*/  MOV R27, UR4 ;  /* 0x00000004001b7c02 */ /* 0x002fce0008000f00 */
.L_x_0:
[----:B------:R-:W2:Y:S02]  /*01c0*/  LDCU.64 UR4, c[0x0][0x9b0] ;  /* 0x00013600ff0477ac */ /* 0x000ea40008000a00 */
[----:B--2---:R-:W-:-:S04]  /*01d0*/  UISETP.NE.U32.AND UP0, UPT, UR4, URZ, UPT ;  /* 0x000000ff0400728c */ /* 0x004fc8000bf05070 */
[----:B------:R-:W-:-:S09]  /*01e0*/  UISETP.NE.AND.EX UP0, UPT, UR5, URZ, UPT, UP0 ;  /* 0x000000ff0500728c */ /* 0x000fd2000bf05300 */
[----:B------:R-:W-:Y:S05]  /*01f0*/  BRA.U UP0, `(.L_x_2) ;  /* 0x0000000100287547 */ /* 0x000fea000b800000 */
[----:B------:R-:W2:Y:S02]  /*0200*/  LDCU.64 UR4, c[0x0][0x9a8] ;  /* 0x00013500ff0477ac */ /* 0x000ea40008000a00 */
[----:B--2---:R-:W-:-:S04]  /*0210*/  UISETP.NE.U32.AND UP0, UPT, UR4, URZ, UPT ;  /* 0x000000ff0400728c */ /* 0x004fc8000bf05070 */
[----:B------:R-:W-:-:S09]  /*0220*/  UISETP.NE.AND.EX UP0, UPT, UR5, URZ, UPT, UP0 ;  /* 0x000000ff0500728c */ /* 0x000fd2000bf05300 */
[----:B------:R-:W-:Y:S05]  /*0230*/  BRA.U !UP0, `(.L_x_3) ;  /* 0x0000000108107547 */ /* 0x000fea000b800000 */
[----:B------:R-:W2:Y:S01]  /*0240*/  LDC.64 R24, c[0x0][0x9a8] ;  /* 0x00026a00ff187b82 */ /* 0x000ea20000000a00 */
[----:B------:R-:W2:Y:S02]  /*0250*/  LDCU.64 UR4, c[0x0][0x358] ;  /* 0x00006b00ff0477ac */ /* 0x000ea40008000a00 */
[----:B--2---:R2:W5:Y:S01]  /*0260*/  LDG.E R24, desc[UR4][R24.64] ;  /* 0x0000000418187981 */ /* 0x004562000c1e1900 */
[----:B------:R-:W-:Y:S05]  /*0270*/  BRA `(.L_x_2) ;  /* 0x0000000000087947 */ /* 0x000fea0003800000 */
.L_x_3:
[----:B------:R-:W2:Y:S02]  /*0280*/  LDCU UR4, c[0x0][0x9a0] ;  /* 0x00013400ff0477ac */ /* 0x000ea40008000800 */
[----:B--2---:R-:W-:Y:S02]  /*0290*/  MOV R24, UR4 ;  /* 0x0000000400187c02 */ /* 0x004fe40008000f00 */
.L_x_2:
[----:B------:R-:W-:Y:S01]  /*02a0*/  IMAD.U32 R0, RZ, RZ, UR18 ;  /* 0x00000012ff007e24 */ /* 0x000fe2000f8e00ff */
[----:B------:R-:W-:Y:S04]  /*02b0*/  BSSY.RECONVERGENT B0, `(.L_x_4) ;  /* 0x000000c000007945 */ /* 0x000fe80003800200 */
[C---:B------:R-:W-:Y:S02]  /*02c0*/  ISETP.NE.OR P2, PT, R0.reuse, 0x1, !P1 ;  /* 0x000000010000780c */ /* 0x040fe40004f45670 */
[----:B------:R-:W-:-:S11]  /*02d0*/  ISETP.NE.OR P0, PT, R0, 0x3, !P1 ;  /* 0x000000030000780c */ /* 0x000fd60004f05670 */
[----:B------:R-:W-:Y:S05]  /*02e0*/  @P2 BRA `(.L_x_5) ;  /* 0x0000000000202947 */ /* 0x000fea0003800000 */
[----:B------:R-:W3:Y:S02]  /*02f0*/  LDCU.64 UR4, c[0x0][0x348] ;  /* 0x00006900ff0477ac */ /* 0x000ee40008000a00 */
[----:B---3--:R-:W-:Y:S02]  /*0300*/  UIADD3 UR6, UP1, UPT, UR4, 0x80, URZ ;  /* 0x0000008004067890 */ /* 0x008fe4000ff3e0ff */
[----:B------:R-:W-:Y:S02]  /*0310*/  UIADD3 UR4, UP0, UPT, UR4, 0x200, URZ ;  /* 0x0000020004047890 */ /* 0x000fe4000ff1e0ff */
[----:B------:R-:W-:Y:S02]  /*0320*/  UIADD3.X UR7, UPT, UPT, URZ, UR5, URZ, UP1, !UPT ;  /* 0x00000005ff077290 */ /* 0x000fe40008ffe4ff */
[----:B------:R-:W-:-:S07]  /*0330*/  UIADD3.X UR5, UPT, UPT, URZ, UR5, URZ, UP0, !UPT ;  /* 0x00000005ff057290 */ /* 0x000fce00087fe4ff */
[----:B------:R3:W-:Y:S02]  /*0340*/  UTMACCTL.PF [UR6] ;  /* 0x00000000060079b9 */ /* 0x0007e40008040000 */
[----:B------:R3:W-:Y:S02]  /*0350*/  UTMACCTL.PF [UR4] ;  /* 0x00000000040079b9 */ /* 0x0007e40008040000 */
[----:B---3--:R-:W-:Y:S01]  /*0360*/  NOP ;  /* 0x0000000000007918 */ /* 0x008fe20000000000 */
.L_x_5:
[----:B------:R-:W-:Y:S05]  /*0370*/  BSYNC.RECONVERGENT B0 ;  /* 0x0000000000007941 */ /* 0x000fea0003800200 */
.L_x_4:
[----:B------:R-:W-:Y:S04]  /*0380*/  BSSY.RECONVERGENT B0, `(.L_x_6) ;  /* 0x000000a000007945 */ /* 0x000fe80003800200 */
        /* <DEDUP_REMOVED lines=9> */
.L_x_7:
[----:B------:R-:W-:Y:S05]  /*0420*/  BSYNC.RECONVERGENT B0 ;  /* 0x0000000000007941 */ /* 0x000fea0003800200 */
.L_x_6:
[----:B------:R-:W3:Y:S01]  /*0430*/  LDCU.64 UR4, c[0x0][0x988] ;  /* 0x00013100ff0477ac */ /* 0x000ee20008000a00 */
[----:B------:R-:W-:Y:S02]  /*0440*/  UISETP.EQ.U32.AND UP2, UPT, UR8, URZ, UPT ;  /* 0x000000ff0800728c */ /* 0x000fe4000bf42070 */
[----:B------:R-:W-:Y:S02]  /*0450*/  UPLOP3.LUT UP3, UPT, UPT, UPT, UPT, 0x80, 0x8 ;  /* 0x000000000008789c */ /* 0x000fe40003f6f070 */
[----:B---3--:R-:W-:-:S04]  /*0460*/  UISETP.NE.U32.AND UP0, UPT, UR4, URZ, UPT ;  /* 0x000000ff0400728c */ /* 0x008fc8000bf05070 */
[----:B------:R-:W-:-:S04]  /*0470*/  UISETP.NE.AND.EX UP1, UPT, UR5, URZ, UPT, UP0 ;  /* 0x000000ff0500728c */ /* 0x000fc8000bf25300 */
[----:B------:R-:W-:-:S04]  /*0480*/  UISETP.EQ.OR.EX UP4, UPT, UR9, URZ, !UP1, UP2 ;  /* 0x000000ff0900728c */ /* 0x000fc8000cf82720 */
[----:B------:R-:W-:-:S06]  /*0490*/  UP2UR UR4, UPR, URZ, 0x10 ;  /* 0x00000010ff047883 */ /* 0x000fcc0008000000 */
[----:B------:R-:W-:Y:S01]  /*04a0*/  MOV R49, UR4 ;  /* 0x0000000400317c02 */ /* 0x000fe20008000f00 */
[----:B------:R-:W-:Y:S06]  /*04b0*/  BRA.U !UP4, `(.L_x_8) ;  /* 0x000000010c207547 */ /* 0x000fec000b800000 */
[----:B------:R-:W-:Y:S01]  /*04c0*/  UISETP.NE.U32.AND UP2, UPT, UR8, URZ, UPT ;  /* 0x000000ff0800728c */ /* 0x000fe2000bf45070 */
[----:B-----5:R-:W-:Y:S01]  /*04d0*/  FSETP.NEU.AND P0, PT, R27, RZ, PT ;  /* 0x000000ff1b00720b */ /* 0x020fe20003f0d000 */
[----:B------:R-:W-:Y:S02]  /*04e0*/  USEL UR4, URZ, 0xffffffff, UP1 ;  /* 0xffffffffff047887 */ /* 0x000fe40008800000 */
[----:B------:R-:W-:-:S10]  /*04f0*/  UISETP.NE.AND.EX UP2, UPT, UR9, URZ, UPT, UP2 ;  /* 0x000000ff0900728c */ /* 0x000fd4000bf45320 */
[----:B------:R-:W-:Y:S01]  /*0500*/  VOTEU.ANY UP0, P0 ;  /* 0x0000000000ff7886 */ /* 0x000fe20000000100 */
[----:B------:R-:W-:-:S04]  /*0510*/  @!UP2 USEL UR4, URZ, 0xffffffff, UP0 ;  /* 0xffffffffff04a887 */ /* 0x000fc80008000000 */
[----:B------:R-:W-:-:S04]  /*0520*/  ULOP3.LUT UR4, UR4, 0x1, URZ, 0xc0, !UPT ;  /* 0x0000000104047892 */ /* 0x000fc8000f8ec0ff */
[----:B------:R-:W-:-:S11]  /*0530*/  UISETP.NE.U32.AND UP3, UPT, UR4, 0x1, UPT ;  /* 0x000000010400788c */ /* 0x000fd6000bf65070 */
.L_x_8:
[----:B------:R-:W3:Y:S01]  /*0540*/  SHFL.IDX PT, R0, R46, RZ, 0x1f ;  /* 0x00001fff2e007589 */ /* 0x000ee200000e0000 */
[----:B------:R-:W-:Y:S02]  /*0550*/  UISETP.NE.AND UP5, UPT, UR18, 0x2, UPT ;  /* 0x000000021200788c */ /* 0x000fe4000bfa5270 */
[----:B------:R-:W-:Y:S02]  /*0560*/  UISETP.NE.AND UP0, UPT, UR18, 0x2, UPT ;  /* 0x000000021200788c */ /* 0x000fe4000bf05270 */
[----:B------:R-:W-:Y:S02]  /*0570*/  UISETP.NE.OR UP2, UPT, UR38, URZ, UP5 ;  /* 0x000000ff2600728c */ /* 0x000fe4000af45670 */
[----:B------:R-:W-:-:S04]  /*0580*/  USEL UR69, URZ, 0x1, UP0 ;  /* 0x00000001ff457887 */ /* 0x000fc80008000000 */
[----:B------:R-:W-:Y:S02]  /*0590*/  PLOP3.LUT P3, PT, P1, PT, UP2, 0xae, 0xea ;  /* 0x0000000000ea781c */ /* 0x000fe40000f6f52e */
[----:B---3--:R-:W-:-:S13]  /*05a0*/  ISETP.NE.AND P0, PT, R0, RZ, PT ;  /* 0x000000ff0000720c */ /* 0x008fda0003f05270 */
[----:B------:R-:W-:Y:S05]  /*05b0*/  @P0 BRA `(.L_x_9) ;  /* 0x00000000009c0947 */ /* 0x000fea0003800000 */
[----:B------:R-:W-:Y:S01]  /*05c0*/  ELECT P0, URZ, PT ;  /* 0x0000000000ff782f */ /* 0x000fe20003800000 */
[----:B------:R-:W-:-:S12]  /*05d0*/  BSSY.RECONVERGENT B0, `(.L_x_9) ;  /* 0x0000025000007945 */ /* 0x000fd80003800200 */
[----:B------:R-:W-:Y:S05]  /*05e0*/  @!P0 BRA `(.L_x_10) ;  /* 0x00000000008c8947 */ /* 0x000fea0003800000 */
[----:B------:R-:W3:Y:S01]  /*05f0*/  S2UR UR5, SR_CgaCtaId ;  /* 0x00000000000579c3 */ /* 0x000ee20000008800 */
[----:B------:R-:W-:Y:S01]  /*0600*/  UMOV UR4, 0x400 ;  /* 0x0000040000047882 */ /* 0x000fe20000000000 */
[----:B------:R-:W-:Y:S02]  /*0610*/  UMOV UR6, 0x1 ;  /* 0x0000000100067882 */ /* 0x000fe40000000000 */
[----:B------:R-:W-:-:S04]  /*0620*/  UIADD3 UR6, UPT, UPT, -UR6, 0x100000, URZ ;  /* 0x0010000006067890 */ /* 0x000fc8000fffe1ff */
[----:B------:R-:W-:Y:S02]  /*0630*/  USHF.L.U32 UR7, UR6, 0xb, URZ ;  /* 0x0000000b06077899 */ /* 0x000fe400080006ff */
[----:B------:R-:W-:Y:S02]  /*0640*/  USHF.L.U32 UR6, UR6, 0x1, URZ ;  /* 0x0000000106067899 */ /* 0x000fe400080006ff */
[----:B---3--:R-:W-:Y:S01]  /*0650*/  ULEA UR4, UR5, UR4, 0x18 ;  /* 0x0000000405047291 */ /* 0x008fe2000f8ec0ff */
[----:B------:R-:W3:Y:S11]  /*0660*/  FENCE.VIEW.ASYNC.S ;  /* 0x00000000000073c6 */ /* 0x000ef60000000000 */
[----:B---3--:R3:W4:Y:S01]  /*0670*/  SYNCS.EXCH.64 URZ, [UR4], UR6 ;  /* 0x0000000604ff75b2 */ /* 0x0087220008000100 */
[----:B------:R3:W1:Y:S01]  /*0680*/  SYNCS.EXCH.64 URZ, [UR4+0x68], UR6 ;  /* 0x0000680604ff75b2 */ /* 0x0006620008000100 */
        /* <DEDUP_REMOVED lines=23> */
[----:B------:R3:W1:Y:S02]  /*0800*/  SYNCS.EXCH.64 URZ, [UR4+0xc8], UR6 ;  /* 0x0000c80604ff75b2 */ /* 0x0006640008000100 */
[----:B---34-:R-:W-:Y:S01]  /*0810*/  NOP ;  /* 0x0000000000007918 */ /* 0x018fe20000000000 */
.L_x_10:
[----:B------:R-:W-:Y:S05]  /*0820*/  BSYNC.RECONVERGENT B0 ;  /* 0x0000000000007941 */ /* 0x000fea0003800200 */
.L_x_9:
[----:B------:R-:W3:Y:S01]  /*0830*/  SHFL.IDX PT, R0, R46, RZ, 0x1f ;  /* 0x00001fff2e007589 */ /* 0x000ee200000e0000 */
[----:B------:R-:W-:Y:S01]  /*0840*/  NOP ;  /* 0x0000000000007918 */ /* 0x000fe20000000000 */
[----:B---3--:R-:W-:-:S13]  /*0850*/  ISETP.NE.AND P0, PT, R0, 0x1, PT ;  /* 0x000000010000780c */ /* 0x008fda0003f05270 */
[----:B------:R-:W-:Y:S05]  /*0860*/  @P0 BRA `(.L_x_11) ;  /* 0x0000000000580947 */ /* 0x000fea0003800000 */
[----:B------:R-:W3:Y:S01]  /*0870*/  S2UR UR5, SR_CgaCtaId ;  /* 0x00000000000579c3 */ /* 0x000ee20000008800 */
[----:B------:R-:W-:Y:S01]  /*0880*/  UMOV UR4, 0x400 ;  /* 0x0000040000047882 */ /* 0x000fe20000000000 */
[----:B------:R-:W-:Y:S01]  /*0890*/  UMOV UR8, 0x20 ;  /* 0x0000002000087882 */ /* 0x000fe20000000000 */
[----:B------:R-:W-:Y:S01]  /*08a0*/  UMOV UR6, 0x80 ;  /* 0x0000008000067882 */ /* 0x000fe20000000000 */
[----:B------:R-:W-:-:S04]  /*08b0*/  UIADD3 UR8, UPT, UPT, -UR8, 0x100000, URZ ;  /* 0x0010000008087890 */ /* 0x000fc8000fffe1ff */
[----:B------:R-:W-:Y:S02]  /*08c0*/  USHF.L.U32 UR9, UR8, 0xb, URZ ;  /* 0x0000000b08097899 */ /* 0x000fe400080006ff */
[----:B------:R-:W-:Y:S02]  /*08d0*/  USHF.L.U32 UR8, UR8, 0x1, URZ ;  /* 0x0000000108087899 */ /* 0x000fe400080006ff */
[----:B------:R-:W-:-:S04]  /*08e0*/  UIADD3 UR6, UPT, UPT, -UR6, 0x100000, URZ ;  /* 0x0010000006067890 */ /* 0x000fc8000fffe1ff */
[----:B------:R-:W-:Y:S02]  /*08f0*/  USHF.L.U32 UR7, UR6, 0xb, URZ ;  /* 0x0000000b06077899 */ /* 0x000fe400080006ff */
[----:B------:R-:W-:Y:S01]  /*0900*/  USHF.L.U32 UR6, UR6, 0x1, URZ ;  /* 0x0000000106067899 */ /* 0x000fe200080006ff */
[----:B------:R-:W-:Y:S01]  /*0910*/  ELECT P0, URZ, PT ;  /* 0x0000000000ff782f */ /* 0x000fe20003800000 */
[----:B---3--:R-:W-:Y:S01]  /*0920*/  ULEA UR4, UR5, UR4, 0x18 ;  /* 0x0000000405047291 */ /* 0x008fe2000f8ec0ff */
[----:B------:R-:W3:Y:S11]  /*0930*/  FENCE.VIEW.ASYNC.S ;  /* 0x00000000000073c6 */ /* 0x000ef60000000000 */
[----:B---3--:R3:W4:Y:S01]  /*0940*/  SYNCS.EXCH.64 URZ, [UR4+0xd0], UR8 ;  /* 0x0000d00804ff75b2 */ /* 0x0087220008000100 */
[----:B------:R3:W1:Y:S01]  /*0950*/  SYNCS.EXCH.64 URZ, [UR4+0xf0], UR6 ;  /* 0x0000f00604ff75b2 */ /* 0x0006620008000100 */
[----:B------:R3:W1:Y:S01]  /*0960*/  SYNCS.EXCH.64 URZ, [UR4+0xd8], UR8 ;  /* 0x0000d80804ff75b2 */ /* 0x0006620008000100 */
[----:B------:R3:W1:Y:S01]  /*0970*/  SYNCS.EXCH.64 URZ, [UR4+0xf8], UR6 ;  /* 0x0000f80604ff75b2 */ /* 0x0006620008000100 */
[----:B------:R3:W1:Y:S01]  /*0980*/  SYNCS.EXCH.64 URZ, [UR4+0xe0], UR8 ;  /* 0x0000e00804ff75b2 */ /* 0x0006620008000100 */
[----:B------:R3:W1:Y:S01]  /*0990*/  SYNCS.EXCH.64 URZ, [UR4+0x100], UR6 ;  /* 0x0001000604ff75b2 */ /* 0x0006620008000100 */
[----:B------:R3:W1:Y:S01]  /*09a0*/  SYNCS.EXCH.64 URZ, [UR4+0xe8], UR8 ;  /* 0x0000e80804ff75b2 */ /* 0x0006620008000100 */
[----:B------:R3:W1:Y:S01]  /*09b0*/  SYNCS.EXCH.64 URZ, [UR4+0x108], UR6 ;  /* 0x0001080604ff75b2 */ /* 0x0006620008000100 */
[----:B------:R-:W-:Y:S01]  /*09c0*/  NOP ;  /* 0x0000000000007918 */ /* 0x000fe20000000000 */
.L_x_11:
[----:B------:R-:W2:Y:S01]  /*09d0*/  SHFL.IDX PT, R0, R46, RZ, 0x1f ;  /* 0x00001fff2e007589 */ /* 0x000ea200000e0000 */
[----:B------:R-:W-:Y:S01]  /*09e0*/  NOP ;  /* 0x0000000000007918 */ /* 0x000fe20000000000 */
[----:B--2---:R-:W-:-:S13]  /*09f0*/  ISETP.NE.AND P0, PT, R0, 0x3, PT ;  /* 0x000000030000780c */ /* 0x004fda0003f05270 */
[----:B------:R-:W-:Y:S05]  /*0a00*/  @P0 BRA `(.L_x_12) ;  /* 0x0000000000300947 */ /* 0x000fea0003800000 */
[----:B------:R-:W2:Y:S01]  /*0a10*/  S2UR UR5, SR_CgaCtaId ;  /* 0x00000000000579c3 */ /* 0x000ea20000008800 */
[----:B---3--:R-:W-:Y:S01]  /*0a20*/  UMOV UR4, 0x400 ;  /* 0x0000040000047882 */ /* 0x008fe20000000000 */
[----:B------:R-:W-:Y:S01]  /*0a30*/  UMOV UR6, 0x20 ;  /* 0x0000002000067882 */ /* 0x000fe20000000000 */
[----:B------:R-:W-:Y:S01]  /*0a40*/  ELECT P0, URZ, PT ;  /* 0x0000000000ff782f */ /* 0x000fe20003800000 */
[----:B------:R-:W-:-:S04]  /*0a50*/  UIADD3 UR6, UPT, UPT, -UR6, 0x100000, URZ ;  /* 0x0010000006067890 */ /* 0x000fc8000fffe1ff */
[----:B------:R-:W-:Y:S02]  /*0a60*/  USHF.L.U32 UR7, UR6, 0xb, URZ ;  /* 0x0000000b06077899 */ /* 0x000fe400080006ff */
[----:B------:R-:W-:Y:S02]  /*0a70*/  USHF.L.U32 UR6, UR6, 0x1, URZ ;  /* 0x0000000106067899 */ /* 0x000fe400080006ff */
[----:B--2---:R-:W-:Y:S01]  /*0a80*/  ULEA UR4, UR5, UR4, 0x18 ;  /* 0x0000000405047291 */ /* 0x004fe2000f8ec0ff */
[----:B------:R-:W2:Y:S11]  /*0a90*/  FENCE.VIEW.ASYNC.S ;  /* 0x00000000000073c6 */ /* 0x000eb60000000000 */
[----:B--2---:R2:W3:Y:S01]  /*0aa0*/  SYNCS.EXCH.64 URZ, [UR4+0x110], UR6 ;  /* 0x0001100604ff75b2 */ /* 0x0044e20008000100 */
[----:B------:R2:W1:Y:S01]  /*0ab0*/  SYNCS.EXCH.64 URZ, [UR4+0x118], UR6 ;  /* 0x0001180604ff75b2 */ /* 0x0004620008000100 */
[----:B------:R-:W-:Y:S01]  /*0ac0*/  NOP ;  /* 0x0000000000007918 */ /* 0x000fe20000000000 */
.L_x_12:
[----:B------:R-:W4:Y:S01]  /*0ad0*/  SHFL.IDX PT, R0, R46, RZ, 0x1f ;  /* 0x00001fff2e007589 */ /* 0x000f2200000e0000 */
[----:B------:R-:W-:Y:S01]  /*0ae0*/  NOP ;  /* 0x0000000000007918 */ /* 0x000fe20000000000 */
[----:B----4-:R-:W-:-:S13]  /*0af0*/  ISETP.NE.AND P0, PT, R0, 0x4, PT ;  /* 0x000000040000780c */ /* 0x010fda0003f05270 */
[----:B------:R-:W-:Y:S05]  /*0b00*/  @P0 BRA `(.L_x_13) ;  /* 0x0000000000440947 */ /* 0x000fea0003800000 */
[----:B------:R-:W4:Y:S01]  /*0b10*/  S2UR UR5, SR_CgaCtaId ;  /* 0x00000000000579c3 */ /* 0x000f220000008800 */
[----:B--23--:R-:W-:Y:S01]  /*0b20*/  UMOV UR4, 0x1e0 ;  /* 0x000001e000047882 */ /* 0x00cfe20000000000 */
[----:B------:R-:W-:Y:S01]  /*0b30*/  UMOV UR6, 0x400 ;  /* 0x0000040000067882 */ /* 0x000fe20000000000 */
[----:B------:R-:W-:Y:S01]  /*0b40*/  USEL UR4, UR4, 0x1a0, UP3 ;  /* 0x000001a004047887 */ /* 0x000fe20009800000 */
[----:B------:R-:W-:Y:S01]  /*0b50*/  UMOV UR8, 0x1 ;  /* 0x0000000100087882 */ /* 0x000fe20000000000 */
[----:B------:R-:W-:Y:S01]  /*0b60*/  ELECT P0, URZ, PT ;  /* 0x0000000000ff782f */ /* 0x000fe20003800000 */
[----:B------:R-:W-:-:S04]  /*0b70*/  UIADD3 UR8, UPT, UPT, -UR8, 0x100000, URZ ;  /* 0x0010000008087890 */ /* 0x000fc8000fffe1ff */
[----:B------:R-:W-:Y:S02]  /*0b80*/  USHF.L.U32 UR9, UR8, 0xb, URZ ;  /* 0x0000000b08097899 */ /* 0x000fe400080006ff */
[----:B------:R-:W-:Y:S02]  /*0b90*/  USHF.L.U32 UR8, UR8, 0x1, URZ ;  /* 0x0000000108087899 */ /* 0x000fe400080006ff */
[----:B----4-:R-:W-:Y:S02]  /*0ba0*/  ULEA UR6, UR5, UR6, 0x18 ;  /* 0x0000000605067291 */ /* 0x010fe4000f8ec0ff */
[----:B------:R-:W-:-:S04]  /*0bb0*/  UIADD3 UR4, UPT, UPT, -UR4, 0x100000, URZ ;  /* 0x0010000004047890 */ /* 0x000fc8000fffe1ff */
[----:B------:R-:W-:Y:S02]  /*0bc0*/  USHF.L.U32 UR5, UR4, 0xb, URZ ;  /* 0x0000000b04057899 */ /* 0x000fe400080006ff */
[----:B------:R-:W-:Y:S01]  /*0bd0*/  USHF.L.U32 UR4, UR4, 0x1, URZ ;  /* 0x0000000104047899 */ /* 0x000fe200080006ff */
[----:B------:R-:W2:Y:S03]  /*0be0*/  FENCE.VIEW.ASYNC.S ;  /* 0x00000000000073c6 */ /* 0x000ea60000000000 */
[----:B--2---:R4:W2:Y:S08]  /*0bf0*/  SYNCS.EXCH.64 URZ, [UR6+0x120], UR8 ;  /* 0x0001200806ff75b2 */ /* 0x0048b00008000100 */
[----:B------:R4:W3:Y:S02]  /*0c00*/  SYNCS.EXCH.64 URZ, [UR6+0x128], UR4 ;  /* 0x0001280406ff75b2 */ /* 0x0008e40008000100 */
[----:B----4-:R-:W-:Y:S01]  /*0c10*/  NOP ;  /* 0x0000000000007918 */ /* 0x010fe20000000000 */
.L_x_13:
[----:B------:R-:W4:Y:S01]  /*0c20*/  SHFL.IDX PT, R0, R46, RZ, 0x1f ;  /* 0x00001fff2e007589 */ /* 0x000f2200000e0000 */
[----:B------:R-:W-:Y:S01]  /*0c30*/  ISETP.NE.OR P1, PT, RZ, UR18, !P1 ;  /* 0x00000012ff007c0c */ /* 0x000fe2000cf25670 */
[----:B------:R-:W-:Y:S01]  /*0c40*/  NOP ;  /* 0x0000000000007918 */ /* 0x000fe20000000000 */
[----:B----4-:R-:W-:-:S13]  /*0c50*/  ISETP.NE.AND P0, PT, R0, 0x5, PT ;  /* 0x000000050000780c */ /* 0x010fda0003f05270 */
[----:B------:R-:W-:Y:S05]  /*0c60*/  @P0 BRA `(.L_x_14) ;  /* 0x0000000000480947 */ /* 0x000fea0003800000 */
[----:B------:R-:W4:Y:S01]  /*0c70*/  S2UR UR5, SR_CgaCtaId ;  /* 0x00000000000579c3 */ /* 0x000f220000008800 */
[----:B--23--:R-:W-:Y:S01]  /*0c80*/  UMOV UR4, 0x400 ;  /* 0x0000040000047882 */ /* 0x00cfe20000000000 */
        /* <DEDUP_REMOVED lines=9> */
[----:B----4-:R-:W-:Y:S01]  /*0d20*/  ULEA UR4, UR5, UR4, 0x18 ;  /* 0x0000000405047291 */ /* 0x010fe2000f8ec0ff */
[----:B------:R-:W2:Y:S11]  /*0d30*/  FENCE.VIEW.ASYNC.S ;  /* 0x00000000000073c6 */ /* 0x000eb60000000000 */
[----:B--2---:R4:W2:Y:S01]  /*0d40*/  SYNCS.EXCH.64 URZ, [UR4+0x130], UR6 ;  /* 0x0001300604ff75b2 */ /* 0x0048a20008000100 */
[----:B------:R4:W3:Y:S01]  /*0d50*/  SYNCS.EXCH.64 URZ, [UR4+0x140], UR8 ;  /* 0x0001400804ff75b2 */ /* 0x0008e20008000100 */
[----:B------:R4:W1:Y:S01]  /*0d60*/  SYNCS.EXCH.64 URZ, [UR4+0x138], UR6 ;  /* 0x0001380604ff75b2 */ /* 0x0008620008000100 */
[----:B------:R4:W1:Y:S02]  /*0d70*/  SYNCS.EXCH.64 URZ, [UR4+0x148], UR8 ;  /* 0x0001480804ff75b2 */ /* 0x0008640008000100 */
[----:B----4-:R-:W-:Y:S01]  /*0d80*/  NOP ;  /* 0x0000000000007918 */ /* 0x010fe20000000000 */
.L_x_14:
[----:B--23--:R-:W2:Y:S01]  /*0d90*/  S2UR UR7, SR_CgaCtaId ;  /* 0x00000000000779c3 */ /* 0x00cea20000008800 */
[----:B------:R-:W-:Y:S01]  /*0da0*/  VOTEU.ALL UP0, P1 ;  /* 0x0000000000ff7886 */ /* 0x000fe20000800000 */
[----:B------:R-:W-:Y:S01]  /*0db0*/  UMOV UR4, 0x20 ;  /* 0x0000002000047882 */ /* 0x000fe20000000000 */
[----:B------:R-:W-:Y:S01]  /*0dc0*/  NOP ;  /* 0x0000000000007918 */ /* 0x000fe20000000000 */
[----:B-1----:R-:W-:Y:S01]  /*0dd0*/  LOP3.LUT R3, R55, 0x1f, RZ, 0xc0, !PT ;  /* 0x0000001f37037812 */ /* 0x002fe200078ec0ff */
[----:B------:R-:W-:Y:S01]  /*0de0*/  UISETP.NE.AND UP4, UPT, UR18, URZ, UPT ;  /* 0x000000ff1200728c */ /* 0x000fe2000bf85270 */
[----:B------:R-:W-:Y:S01]  /*0df0*/  @!UP0 UMOV UR6, 0x400 ;  /* 0x0000040000068882 */ /* 0x000fe20000000000 */
[----:B------:R-:W-:-:S04]  /*0e00*/  @!UP0 UIADD3 UR4, UPT, UPT, -UR4, 0x100000, URZ ;  /* 0x0010000004048890 */ /* 0x000fc8000fffe1ff */
[----:B------:R-:W-:Y:S02]  /*0e10*/  @!UP0 USHF.L.U32 UR5, UR4, 0xb, URZ ;  /* 0x0000000b04058899 */ /* 0x000fe400080006ff */
[----:B------:R-:W-:Y:S02]  /*0e20*/  @!UP0 USHF.L.U32 UR4, UR4, 0x1, URZ ;  /* 0x0000000104048899 */ /* 0x000fe400080006ff */
[----:B--2---:R-:W-:Y:S01]  /*0e30*/  @!UP0 ULEA UR6, UR7, UR6, 0x18 ;  /* 0x0000000607068291 */ /* 0x004fe2000f8ec0ff */
[----:B------:R-:W1:Y:S01]  /*0e40*/  LDCU UR7, c[0x0][0x36c] ;  /* 0x00006d80ff0777ac */ /* 0x000e620008000800 */
[----:B------:R-:W-:Y:S01]  /*0e50*/  VOTEU.ALL UP0, P1 ;  /* 0x0000000000ff7886 */ /* 0x000fe20000800000 */
[----:B------:R-:W2:Y:S09]  /*0e60*/  FENCE.VIEW.ASYNC.S ;  /* 0x00000000000073c6 */ /* 0x000eb20000000000 */
[----:B--2---:R2:W3:Y:S01]  /*0e70*/  @!UP0 SYNCS.EXCH.64 URZ, [UR6+0x150], UR4 ;  /* 0x0001500406ff85b2 */ /* 0x0044e20008000100 */
[----:B-1----:R-:W-:-:S09]  /*0e80*/  UISETP.EQ.U32.AND UP6, UPT, UR7, 0x1, UPT ;  /* 0x000000010700788c */ /* 0x002fd2000bfc2070 */
[----:B--2---:R-:W-:Y:S05]  /*0e90*/  BRA.U !UP6, `(.L_x_15) ;  /* 0x000000010e087547 */ /* 0x004fea000b800000 */
[----:B---3--:R-:W-:Y:S01]  /*0ea0*/  UCGABAR_ARV ;  /* 0x00000000000079c7 */ /* 0x008fe20008000000 */
[----:B------:R-:W-:Y:S05]  /*0eb0*/  BRA `(.L_x_16) ;  /* 0x0000000000047947 */ /* 0x000fea0003800000 */
.L_x_15:
[----:B---3--:R-:W-:Y:S01]  /*0ec0*/  NOP ;  /* 0x0000000000007918 */ /* 0x008fe20000000000 */
.L_x_16:
[----:B------:R-:W1:Y:S01]  /*0ed0*/  S2UR UR22, SR_CTAID.X ;  /* 0x00000000001679c3 */ /* 0x000e620000002500 */
[----:B------:R-:W-:-:S05]  /*0ee0*/  CS2R.32 R48, SR_CgaSize ;  /* 0x0000000000307805 */ /* 0x000fca0000008a00 */
[----:B------:R-:W-:-:S05]  /*0ef0*/  IMAD R48, R48, -0xa0, RZ ;  /* 0xffffff6030307824 */ /* 0x000fca00078e02ff */
[----:B------:R-:W-:-:S14]  /*0f00*/  R2UR UR5, R48 ;  /* 0x00000000300572ca */ /* 0x000fdc00000e0000 */
[----:B------:R-:W2:Y:S01]  /*0f10*/  LDCU UR5, c[0x0][UR5+0x2b0] ;  /* 0x00005600050577ac */ /* 0x000ea20008000800 */
[----:B------:R-:W-:-:S05]  /*0f20*/  CS2R.32 R48, SR_CgaSize ;  /* 0x0000000000307805 */ /* 0x000fca0000008a00 */
[----:B------:R-:W-:-:S05]  /*0f30*/  IMAD R48, R48, -0xa0, RZ ;  /* 0xffffff6030307824 */ /* 0x000fca00078e02ff */
[----:B------:R-:W-:-:S14]  /*0f40*/  R2UR UR4, R48 ;  /* 0x00000000300472ca */ /* 0x000fdc00000e0000 */
[----:B------:R-:W3:Y:S01]  /*0f50*/  LDCU UR4, c[0x0][UR4+0x2b4] ;  /* 0x00005680040477ac */ /* 0x000ee20008000800 */
[----:B------:R-:W4:Y:S01]  /*0f60*/  S2UR UR19, SR_CTAID.Y ;  /* 0x00000000001379c3 */ /* 0x000f220000002600 */
[----:B------:R-:W-:-:S05]  /*0f70*/  CS2R.32 R48, SR_CgaSize ;  /* 0x0000000000307805 */ /* 0x000fca0000008a00 */
[----:B------:R-:W-:-:S05]  /*0f80*/  IMAD R48, R48, -0xa0, RZ ;  /* 0xffffff6030307824 */ /* 0x000fca00078e02ff */
[----:B------:R-:W-:-:S14]  /*0f90*/  R2UR UR7, R48 ;  /* 0x00000000300772ca */ /* 0x000fdc00000e0000 */
[----:B------:R-:W3:Y:S01]  /*0fa0*/  LDCU UR7, c[0x0][UR7+0x2a0] ;  /* 0x00005400070777ac */ /* 0x000ee20008000800 */
[----:B------:R-:W-:-:S05]  /*0fb0*/  CS2R.32 R48, SR_CgaSize ;  /* 0x0000000000307805 */ /* 0x000fca0000008a00 */
[----:B------:R-:W-:-:S05]  /*0fc0*/  IMAD R48, R48, -0xa0, RZ ;  /* 0xffffff6030307824 */ /* 0x000fca00078e02ff */
[----:B------:R-:W-:-:S14]  /*0fd0*/  R2UR UR8, R48 ;  /* 0x00000000300872ca */ /* 0x000fdc00000e0000 */
[----:B------:R-:W3:Y:S01]  /*0fe0*/  LDCU UR8, c[0x0][UR8+0x2a4] ;  /* 0x00005480080877ac */ /* 0x000ee20008000800 */
[----:B------:R-:W3:Y:S01]  /*0ff0*/  LDCU UR20, c[0x0][0xc24] ;  /* 0x00018480ff1477ac */ /* 0x000ee20008000800 */
[----:B------:R-:W3:Y:S01]  /*1000*/  LDCU UR39, c[0x0][0xc24] ;  /* 0x00018480ff2777ac */ /* 0x000ee20008000800 */
[----:B-1----:R-:W-:Y:S01]  /*1010*/  I2FP.F32.U32 R2, UR22 ;  /* 0x0000001600027c45 */ /* 0x002fe20008201000 */
[----:B------:R-:W1:Y:S04]  /*1020*/  LDCU UR24, c[0x0][0xc30] ;  /* 0x00018600ff1877ac */ /* 0x000e680008000800 */
[----:B--2---:R-:W-:Y:S01]  /*1030*/  FMUL R2, R2, UR5 ;  /* 0x0000000502027c20 */ /* 0x004fe20008400000 */
[----:B----4-:R-:W-:-:S05]  /*1040*/  I2FP.F32.U32 R0, UR19 ;  /* 0x0000001300007c45 */ /* 0x010fca0008201000 */
[----:B------:R-:W2:Y:S01]  /*1050*/  F2I.U32.TRUNC.NTZ R2, R2 ;  /* 0x0000000200027305 */ /* 0x000ea2000020f000 */
[----:B---3--:R-:W-:-:S07]  /*1060*/  FMUL R0, R0, UR4 ;  /* 0x0000000400007c20 */ /* 0x008fce0008400000 */
[----:B------:R-:W3:Y:S01]  /*1070*/  F2I.U32.TRUNC.NTZ R0, R0 ;  /* 0x0000000000007305 */ /* 0x000ee2000020f000 */
[----:B--2---:R-:W-:Y:S02]  /*1080*/  R2UR UR4, R2 ;  /* 0x00000000020472ca */ /* 0x004fe400000e0000 */
[----:B------:R-:W-:Y:S02]  /*1090*/  PRMT R2, RZ, 0x7610, R2 ;  /* 0x00007610ff027816 */ /* 0x000fe40000000002 */
[----:B---3--:R-:W-:Y:S02]  /*10a0*/  R2UR UR6, R0 ;  /* 0x00000000000672ca */ /* 0x008fe400000e0000 */
[----:B------:R-:W-:-:S07]  /*10b0*/  PRMT R0, RZ, 0x7610, R0 ;  /* 0x00007610ff007816 */ /* 0x000fce0000000000 */
[----:B------:R-:W-:-:S04]  /*10c0*/  UIADD3 UR5, UPT, UPT, -UR4, URZ, URZ ;  /* 0x000000ff04057290 */ /* 0x000fc8000fffe1ff */
[----:B------:R-:W-:Y:S02]  /*10d0*/  UIMAD UR5, UR7, UR5, UR22 ;  /* 0x00000005070572a4 */ /* 0x000fe4000f8e0216 */
[----:B------:R-:W-:-:S04]  /*10e0*/  UIADD3 UR4, UPT, UPT, -UR6, URZ, URZ ;  /* 0x000000ff06047290 */ /* 0x000fc8000fffe1ff */
[----:B------:R-:W-:Y:S01]  /*10f0*/  IMAD.U32 R48, RZ, RZ, UR5 ;  /* 0x00000005ff307e24 */ /* 0x000fe2000f8e00ff */
[----:B------:R-:W-:-:S06]  /*1100*/  UIMAD UR4, UR8, UR4, UR19 ;  /* 0x00000004080472a4 */ /* 0x000fcc000f8e0213 */
[----:B------:R-:W-:Y:S01]  /*1110*/  IMAD.U32 R47, RZ, RZ, UR4 ;  /* 0x00000004ff2f7e24 */ /* 0x000fe2000f8e00ff */
[----:B-1----:R-:W-:Y:S06]  /*1120*/  BRA.U UP4, `(.L_x_17) ;  /* 0x0000000104307547 */ /* 0x002fec000b800000 */
[----:B------:R-:W-:Y:S01]  /*1130*/  R2UR UR5, R47 ;  /* 0x000000002f0572ca */ /* 0x000fe200000e0000 */
[----:B------:R-:W-:Y:S01]  /*1140*/  UMOV UR7, 0x3 ;  /* 0x0000000300077882 */ /* 0x000fe20000000000 */
[----:B------:R-:W-:-:S11]  /*1150*/  R2UR UR4, R48 ;  /* 0x00000000300472ca */ /* 0x000fd600000e0000 */
[----:B------:R-:W-:-:S04]  /*1160*/  UISETP.NE.AND UP0, UPT, UR5, URZ, UPT ;  /* 0x000000ff0500728c */ /* 0x000fc8000bf05270 */
[----:B------:R-:W-:Y:S02]  /*1170*/  UISETP.LT.U32.OR UP0, UPT, UR4, 0x2, !UP0 ;  /* 0x000000020400788c */ /* 0x000fe4000c701470 */
[----:B------:R-:W-:Y:S02]  /*1180*/  ULOP3.LUT UR4, UR4, 0xfffffffe, URZ, 0xc0, !UPT ;  /* 0xfffffffe04047892 */ /* 0x000fe4000f8ec0ff */
[----:B------:R-:W-:Y:S02]  /*1190*/  USEL UR6, URZ, 0x1, !UP0 ;  /* 0x00000001ff067887 */ /* 0x000fe4000c000000 */
[----:B------:R-:W-:Y:S02]  /*11a0*/  USEL UR5, URZ, 0x2, !UP0 ;  /* 0x00000002ff057887 */ /* 0x000fe4000c000000 */
[----:B------:R-:W-:Y:S02]  /*11b0*/  USHF.L.U32 UR4, UR7, UR4, URZ ;  /* 0x0000000407047299 */ /* 0x000fe400080006ff */
[----:B------:R-:W-:-:S04]  /*11c0*/  UIADD3 UR5, UPT, UPT, UR6, UR5, URZ ;  /* 0x0000000506057290 */ /* 0x000fc8000fffe0ff */
[----:B------:R-:W-:Y:S02]  /*11d0*/  IMAD.U32 R0, RZ, RZ, UR4 ;  /* 0x00000004ff007e24 */ /* 0x000fe4000f8e00ff */
[----:B------:R-:W-:-:S07]  /*11e0*/  IMAD.U32 R2, RZ, RZ, UR5 ;  /* 0x00000005ff027e24 */ /* 0x000fce000f8e00ff */
.L_x_17:
[----:B------:R-:W1:Y:S01]  /*11f0*/  S2UR UR48, SR_CTAID.Z ;  /* 0x00000000003079c3 */ /* 0x000e620000002700 */
[----:B------:R-:W-:Y:S01]  /*1200*/  UISETP.GE.AND UP0, UPT, UR20, 0x1, UPT ;  /* 0x000000011400788c */ /* 0x000fe2000bf06270 */
[----:B------:R-:W-:-:S08]  /*1210*/  UMOV UR45, UR22 ;  /* 0x00000016002d7c82 */ /* 0x000fd00008000000 */
[----:B------:R-:W-:Y:S05]  /*1220*/  BRA.U !UP0, `(.L_x_18) ;  /* 0x0000000108d47547 */ /* 0x000fea000b800000 */
[----:B------:R-:W2:Y:S01]  /*1230*/  LDCU.128 UR12, c[0x0][0xc10] ;  /* 0x00018200ff0c77ac */ /* 0x000ea20008000c00 */
[----:B------:R-:W3:Y:S01]  /*1240*/  LDCU UR21, c[0x0][0xc0c] ;  /* 0x00018180ff1577ac */ /* 0x000ee20008000800 */
[----:B------:R-:W4:Y:S01]  /*1250*/  LDCU UR6, c[0x0][0x370] ;  /* 0x00006e00ff0677ac */ /* 0x000f220008000800 */
[----:B------:R-:W1:Y:S01]  /*1260*/  LDCU UR7, c[0x0][0x374] ;  /* 0x00006e80ff0777ac */ /* 0x000e620008000800 */
[----:B------:R-:W1:Y:S01]  /*1270*/  LDCU UR23, c[0x0][0xc20] ;  /* 0x00018400ff1777ac */ /* 0x000e620008000800 */
[----:B--2---:R-:W-:Y:S02]  /*1280*/  UIMAD.WIDE.U32 UR4, UR22, UR12, URZ ;  /* 0x0000000c160472a5 */ /* 0x004fe4000f8e00ff */
[----:B---3--:R-:W-:Y:S01]  /*1290*/  UISETP.NE.AND UP0, UPT, UR21, 0x1, UPT ;  /* 0x000000011500788c */ /* 0x008fe2000bf05270 */
[----:B------:R-:W2:Y:S01]  /*12a0*/  LDCU.64 UR8, c[0x0][0xc28] ;  /* 0x00018500ff0877ac */ /* 0x000ea20008000a00 */
[----:B----4-:R-:W-:-:S03]  /*12b0*/  UIMAD.WIDE.U32 UR10, UR6, UR12, URZ ;  /* 0x0000000c060a72a5 */ /* 0x010fc6000f8e00ff */
[----:B------:R-:W-:Y:S01]  /*12c0*/  UMOV UR4, UR5 ;  /* 0x0000000500047c82 */ /* 0x000fe20008000000 */
[----:B------:R-:W-:Y:S02]  /*12d0*/  UISETP.NE.AND UP2, UPT, UR20, 0x1, UPT ;  /* 0x000000011400788c */ /* 0x000fe4000bf45270 */
[----:B------:R-:W-:Y:S01]  /*12e0*/  USHF.R.U32.HI UR4, URZ, UR13, UR4 ;  /* 0x0000000dff047299 */ /* 0x000fe20008011604 */
[----:B------:R-:W-:Y:S01]  /*12f0*/  UMOV UR10, UR11 ;  /* 0x0000000b000a7c82 */ /* 0x000fe20008000000 */
[----:B------:R-:W-:Y:S02]  /*1300*/  UIMAD.WIDE.U32 UR16, UR19, UR15, URZ ;  /* 0x0000000f131072a5 */ /* 0x000fe4000f8e00ff */
[----:B------:R-:W-:Y:S02]  /*1310*/  USEL UR5, UR22, UR4, !UP0 ;  /* 0x0000000416057287 */ /* 0x000fe4000c000000 */
[----:B------:R-:W-:Y:S02]  /*1320*/  @UP0 USHF.R.U32.HI UR6, URZ, UR13, UR10 ;  /* 0x0000000dff060299 */ /* 0x000fe4000801160a */
[----:B------:R-:W-:-:S02]  /*1330*/  UISETP.NE.AND UP0, UPT, UR14, 0x1, UPT ;  /* 0x000000010e00788c */ /* 0x000fc4000bf05270 */
[----:B-1----:R-:W-:Y:S02]  /*1340*/  UIMAD.WIDE.U32 UR10, UR7, UR15, URZ ;  /* 0x0000000f070a72a5 */ /* 0x002fe4000f8e00ff */
[----:B--2---:R-:W-:Y:S01]  /*1350*/  UIMAD.WIDE.U32 UR12, UR6, UR8, URZ ;  /* 0x00000008060c72a5 */ /* 0x004fe2000f8e00ff */
[----:B------:R-:W-:Y:S01]  /*1360*/  UMOV UR4, UR17 ;  /* 0x0000001100047c82 */ /* 0x000fe20008000000 */
[----:B------:R-:W-:-:S03]  /*1370*/  UIADD3 UR45, UPT, UPT, -UR5, URZ, URZ ;  /* 0x000000ff052d7290 */ /* 0x000fc6000fffe1ff */
[----:B------:R-:W-:Y:S01]  /*1380*/  UMOV UR10, UR11 ;  /* 0x0000000b000a7c82 */ /* 0x000fe20008000000 */
[----:B------:R-:W-:Y:S02]  /*1390*/  USHF.R.U32.HI UR4, URZ, UR23, UR4 ;  /* 0x00000017ff047299 */ /* 0x000fe40008011604 */
[----:B------:R-:W-:Y:S01]  /*13a0*/  @UP0 USHF.R.U32.HI UR7, URZ, UR23, UR10 ;  /* 0x00000017ff070299 */ /* 0x000fe2000801160a */
[----:B------:R-:W-:Y:S01]  /*13b0*/  UMOV UR12, UR13 ;  /* 0x0000000d000c7c82 */ /* 0x000fe20008000000 */
[----:B------:R-:W-:Y:S02]  /*13c0*/  USEL UR4, UR19, UR4, !UP0 ;  /* 0x0000000413047287 */ /* 0x000fe4000c000000 */
[----:B------:R-:W-:Y:S02]  /*13d0*/  UIMAD.WIDE.U32 UR10, UR7, UR8, URZ ;  /* 0x00000008070a72a5 */ /* 0x000fe4000f8e00ff */
[----:B------:R-:W-:Y:S02]  /*13e0*/  @UP2 USHF.R.U32.HI UR6, URZ, UR9, UR12 ;  /* 0x00000009ff062299 */ /* 0x000fe4000801160c */
[----:B------:R-:W-:-:S02]  /*13f0*/  UIMAD.WIDE.U32 UR12, UR4, UR8, URZ ;  /* 0x00000008040c72a5 */ /* 0x000fc4000f8e00ff */
[----:B------:R-:W-:Y:S01]  /*1400*/  UIMAD UR45, UR21, UR45, UR22 ;  /* 0x0000002d152d72a4 */ /* 0x000fe2000f8e0216 */
[----:B------:R-:W-:Y:S02]  /*1410*/  UMOV UR10, UR11 ;  /* 0x0000000b000a7c82 */ /* 0x000fe40008000000 */
[----:B------:R-:W-:Y:S02]  /*1420*/  @UP2 USHF.R.U32.HI UR7, URZ, UR9, UR10 ;  /* 0x00000009ff072299 */ /* 0x000fe4000801160a */
[----:B------:R-:W-:Y:S02]  /*1430*/  UIMAD UR10, UR6, UR20, URZ ;  /* 0x00000014060a72a4 */ /* 0x000fe4000f8e02ff */
[----:B------:R-:W-:-:S04]  /*1440*/  UIMAD UR7, UR7, UR20, URZ ;  /* 0x00000014070772a4 */ /* 0x000fc8000f8e02ff */
[----:B------:R-:W-:-:S03]  /*1450*/  UISETP.GE.AND UP0, UPT, UR4, UR7, UPT ;  /* 0x000000070400728c */ /* 0x000fc6000bf06270 */
[----:B------:R-:W-:Y:S01]  /*1460*/  UMOV UR7, UR13 ;  /* 0x0000000d00077c82 */ /* 0x000fe20008000000 */
[----:B------:R-:W-:Y:S02]  /*1470*/  UISETP.GE.OR UP0, UPT, UR5, UR10, UP0 ;  /* 0x0000000a0500728c */ /* 0x000fe40008706670 */
[----:B------:R-:W-:Y:S02]  /*1480*/  UIMAD.WIDE.U32 UR10, UR5, UR8, URZ ;  /* 0x00000008050a72a5 */ /* 0x000fe4000f8e00ff */
[----:B------:R-:W-:Y:S02]  /*1490*/  USHF.R.U32.HI UR7, URZ, UR9, UR7 ;  /* 0x00000009ff077299 */ /* 0x000fe40008011607 */
[----:B------:R-:W-:Y:S02]  /*14a0*/  UIADD3 UR10, UPT, UPT, -UR4, URZ, URZ ;  /* 0x000000ff040a7290 */ /* 0x000fe4000fffe1ff */
[----:B------:R-:W-:Y:S02]  /*14b0*/  USEL UR7, UR4, UR7, !UP2 ;  /* 0x0000000704077287 */ /* 0x000fe4000d000000 */
[----:B------:R-:W-:Y:S01]  /*14c0*/  UIMAD UR10, UR14, UR10, UR19 ;  /* 0x0000000a0e0a72a4 */ /* 0x000fe2000f8e0213 */
[----:B------:R-:W-:-:S02]  /*14d0*/  @!UP0 UMOV UR8, UR11 ;  /* 0x0000000b00088c82 */ /* 0x000fc40008000000 */
[----:B------:R-:W-:Y:S02]  /*14e0*/  @!UP0 USHF.R.U32.HI UR8, URZ, UR9, UR8 ;  /* 0x00000009ff088299 */ /* 0x000fe40008011608 */
[----:B------:R-:W-:Y:S02]  /*14f0*/  UIADD3 UR9, UPT, UPT, -UR7, URZ, URZ ;  /* 0x000000ff07097290 */ /* 0x000fe4000fffe1ff */
[----:B------:R-:W-:Y:S02]  /*1500*/  @!UP0 USEL UR8, UR5, UR8, !UP2 ;  /* 0x0000000805088287 */ /* 0x000fe4000d000000 */
[----:B------:R-:W-:Y:S02]  /*1510*/  UIMAD UR9, UR20, UR9, UR4 ;  /* 0x00000009140972a4 */ /* 0x000fe4000f8e0204 */
[----:B------:R-:W-:Y:S02]  /*1520*/  @!UP0 UIADD3 UR7, UPT, UPT, UR7, -UR8, URZ ;  /* 0x8000000807078290 */ /* 0x000fe4000fffe0ff */
[----:B------:R-:W-:-:S02]  /*1530*/  @!UP0 UIMAD UR6, UR9, UR6, UR8 ;  /* 0x00000006090682a4 */ /* 0x000fc4000f8e0208 */
[----:B------:R-:W-:-:S04]  /*1540*/  @!UP0 UIMAD UR4, UR7, UR20, UR5 ;  /* 0x00000014070482a4 */ /* 0x000fc8000f8e0205 */
[----:B------:R-:W-:Y:S01]  /*1550*/  UIMAD UR19, UR4, UR14, UR10 ;  /* 0x0000000e041372a4 */ /* 0x000fe2000f8e020a */
[----:B------:R-:W-:Y:S02]  /*1560*/  @!UP0 UMOV UR5, UR6 ;  /* 0x0000000600058c82 */ /* 0x000fe40008000000 */
[----:B------:R-:W-:-:S12]  /*1570*/  UIMAD UR45, UR5, UR21, UR45 ;  /* 0x00000015052d72a4 */ /* 0x000fd8000f8e022d */
.L_x_18:
[----:B------:R-:W-:-:S09]  /*1580*/  UISETP.NE.AND UP0, UPT, UR24, 0x1, UPT ;  /* 0x000000011800788c */ /* 0x000fd2000bf05270 */
[----:B------:R-:W-:Y:S05]  /*1590*/  BRA.U UP0, `(.L_x_19) ;  /* 0x0000000100407547 */ /* 0x000fea000b800000 */
[----:B------:R-:W2:Y:S01]  /*15a0*/  LDCU.128 UR8, c[0x0][0xc10] ;  /* 0x00018200ff0877ac */ /* 0x000ea20008000c00 */
[----:B------:R-:W3:Y:S01]  /*15b0*/  LDCU UR12, c[0x0][0xc0c] ;  /* 0x00018180ff0c77ac */ /* 0x000ee20008000800 */
[----:B------:R-:W4:Y:S01]  /*15c0*/  LDCU UR13, c[0x0][0xc20] ;  /* 0x00018400ff0d77ac */ /* 0x000f220008000800 */
[----:B--2---:R-:W-:Y:S02]  /*15d0*/  UIMAD.WIDE.U32 UR4, UR45, UR8, URZ ;  /* 0x000000082d0472a5 */ /* 0x004fe4000f8e00ff */
[----:B------:R-:W-:Y:S02]  /*15e0*/  UIMAD.WIDE.U32 UR6, UR19, UR11, URZ ;  /* 0x0000000b130672a5 */ /* 0x000fe4000f8e00ff */
[----:B---3--:R-:W-:Y:S02]  /*15f0*/  UISETP.NE.AND UP0, UPT, UR12, 0x1, UPT ;  /* 0x000000010c00788c */ /* 0x008fe4000bf05270 */
[----:B------:R-:W-:-:S03]  /*1600*/  USHF.R.U32.HI UR5, URZ, UR9, UR5 ;  /* 0x00000009ff057299 */ /* 0x000fc60008011605 */
[----:B------:R-:W-:Y:S01]  /*1610*/  UMOV UR4, UR7 ;  /* 0x0000000700047c82 */ /* 0x000fe20008000000 */
[----:B------:R-:W-:Y:S02]  /*1620*/  USEL UR5, UR45, UR5, !UP0 ;  /* 0x000000052d057287 */ /* 0x000fe4000c000000 */
[----:B------:R-:W-:Y:S02]  /*1630*/  UISETP.NE.AND UP0, UPT, UR10, 0x1, UPT ;  /* 0x000000010a00788c */ /* 0x000fe4000bf05270 */
[----:B----4-:R-:W-:-:S04]  /*1640*/  USHF.R.U32.HI UR4, URZ, UR13, UR4 ;  /* 0x0000000dff047299 */ /* 0x010fc80008011604 */
[----:B------:R-:W-:-:S04]  /*1650*/  USEL UR4, UR19, UR4, !UP0 ;  /* 0x0000000413047287 */ /* 0x000fc8000c000000 */
[----:B------:R-:W-:Y:S02]  /*1660*/  UIADD3 UR6, UPT, UPT, -UR4, UR5, URZ ;  /* 0x0000000504067290 */ /* 0x000fe4000fffe1ff */
[----:B------:R-:W-:Y:S02]  /*1670*/  UIADD3 UR4, UPT, UPT, UR4, -UR5, URZ ;  /* 0x8000000504047290 */ /* 0x000fe4000fffe0ff */
[----:B------:R-:W-:Y:S02]  /*1680*/  UIMAD UR19, UR6, UR10, UR19 ;  /* 0x0000000a061372a4 */ /* 0x000fe4000f8e0213 */
[----:B------:R-:W-:-:S12]  /*1690*/  UIMAD UR45, UR4, UR12, UR45 ;  /* 0x0000000c042d72a4 */ /* 0x000fd8000f8e022d */
.L_x_19:
[----:B------:R-:W-:Y:S05]  /*16a0*/  BRA.U !UP6, `(.L_x_20) ;  /* 0x000000010e0c7547 */ /* 0x000fea000b800000 */
[----:B------:R-:W-:Y:S01]  /*16b0*/  UCGABAR_WAIT ;  /* 0x0000000000007dc7 */ /* 0x000fe20008000000 */
[----:B------:R-:W-:Y:S01]  /*16c0*/  CCTL.IVALL ;  /* 0x00000000ff00798f */ /* 0x000fe20002000000 */
[----:B------:R-:W-:Y:S05]  /*16d0*/  BRA `(.L_x_21) ;  /* 0x0000000000047947 */ /* 0x000fea0003800000 */
.L_x_20:
[----:B------:R-:W-:Y:S06]  /*16e0*/  BAR.SYNC.DEFER_BLOCKING 0x0 ;  /* 0x0000000000007b1d */ /* 0x000fec0000010000 */
.L_x_21:
[----:B------:R-:W-:Y:S05]  /*16f0*/  BRA.U UP5, `(.L_x_22) ;  /* 0x0000001d05d87547 */ /* 0x000fea000b800000 */
[----:B------:R-:W2:Y:S01]  /*1700*/  LDCU UR5, c[0x0][0x388] ;  /* 0x00007100ff0577ac */ /* 0x000ea20008000800 */
[----:B------:R-:W-:Y:S01]  /*1710*/  PLOP3.LUT P1, PT, PT, PT, UP3, 0x80, 0x8 ;  /* 0x000000000008781c */ /* 0x000fe20003f2f038 */
[----:B------:R-:W-:Y:S01]  /*1720*/  IMAD.MOV.U32 R2, RZ, RZ, RZ ;  /* 0x000000ffff027224 */ /* 0x000fe200078e00ff */
[----:B------:R-:W-:Y:S01]  /*1730*/  ISETP.EQ.OR P2, PT, R3, RZ, P3 ;  /* 0x000000ff0300720c */ /* 0x000fe20001f42670 */
[----:B------:R-:W3:Y:S01]  /*1740*/  LDCU UR8, c[0x0][0x38c] ;  /* 0x00007180ff0877ac */ /* 0x000ee20008000800 */
[----:B------:R-:W-:Y:S01]  /*1750*/  PLOP3.LUT P1, PT, P1, PT, PT, 0x8, 0x80 ;  /* 0x000000000080781c */ /* 0x000fe20000f2e170 */
[----:B------:R-:W4:Y:S01]  /*1760*/  LDCU.64 UR6, c[0x0][0x390] ;  /* 0x00007200ff0677ac */ /* 0x000f220008000a00 */
[----:B------:R-:W-:Y:S02]  /*1770*/  USHF.L.U32 UR54, UR22, 0x6, URZ ;  /* 0x0000000616367899 */ /* 0x000fe400080006ff */
[----:B------:R-:W-:Y:S01]  /*1780*/  UISETP.NE.AND UP1, UPT, UR18, URZ, UPT ;  /* 0x000000ff1200728c */ /* 0x000fe2000bf25270 */
[----:B------:R-:W1:Y:S01]  /*1790*/  LDCU UR53, c[0x0][0x370] ;  /* 0x00006e00ff3577ac */ /* 0x000e620008000800 */
[----:B--2---:R-:W-:Y:S01]  /*17a0*/  UIADD3 UR5, UPT, UPT, UR5, 0x3f, URZ ;  /* 0x0000003f05057890 */ /* 0x004fe2000fffe0ff */
[----:B------:R-:W2:Y:S03]  /*17b0*/  LDCU.64 UR46, c[0x0][0x348] ;  /* 0x00006900ff2e77ac */ /* 0x000ea60008000a00 */
[----:B------:R-:W-:-:S02]  /*17c0*/  USHF.R.S32.HI UR4, URZ, 0x1f, UR5 ;  /* 0x0000001fff047899 */ /* 0x000fc40008011405 */
[----:B------:R-:W-:Y:S02]  /*17d0*/  ULOP3.LUT UR54, UR54, 0x40, URZ, 0xc0, !UPT ;  /* 0x0000004036367892 */ /* 0x000fe4000f8ec0ff */
[----:B------:R-:W-:Y:S01]  /*17e0*/  ULEA.HI UR4, UR4, UR5, URZ, 0x6 ;  /* 0x0000000504047291 */ /* 0x000fe2000f8f30ff */
[----:B------:R-:W1:Y:S03]  /*17f0*/  LDCU UR52, c[0x0][0x374] ;  /* 0x00006e80ff3477ac */ /* 0x000e660008000800 */
[----:B------:R-:W-:Y:S02]  /*1800*/  USHF.R.S32.HI UR4, URZ, 0x6, UR4 ;  /* 0x00000006ff047899 */ /* 0x000fe40008011404 */
[----:B------:R-:W-:Y:S02]  /*1810*/  USEL UR38, UR69, 0x2, UP1 ;  /* 0x0000000245267887 */ /* 0x000fe40008800000 */
[----:B---3--:R-:W-:Y:S01]  /*1820*/  UIMAD UR4, UR4, UR8, URZ ;  /* 0x00000008040472a4 */ /* 0x008fe2000f8e02ff */
[----:B------:R-:W-:Y:S01]  /*1830*/  UMOV UR27, 0x1 ;  /* 0x00000001001b7882 */ /* 0x000fe20000000000 */
[----:B------:R-:W-:-:S02]  /*1840*/  UMOV UR30, URZ ;  /* 0x000000ff001e7c82 */ /* 0x000fc40008000000 */
[----:B----4-:R-:W-:Y:S01]  /*1850*/  UIMAD UR4, UR4, UR6, URZ ;  /* 0x00000006040472a4 */ /* 0x010fe2000f8e02ff */
[----:B------:R-:W-:Y:S01]  /*1860*/  UMOV UR31, URZ ;  /* 0x000000ff001f7c82 */ /* 0x000fe20008000000 */
[----:B------:R-:W-:Y:S02]  /*1870*/  UMOV UR42, URZ ;  /* 0x000000ff002a7c82 */ /* 0x000fe40008000000 */
[----:B------:R-:W-:-:S04]  /*1880*/  UIMAD UR55, UR4, UR7, URZ ;  /* 0x00000007043772a4 */ /* 0x000fc8000f8e02ff */
[----:B------:R-:W-:Y:S02]  /*1890*/  UISETP.NE.AND UP2, UPT, UR55, URZ, UPT ;  /* 0x000000ff3700728c */ /* 0x000fe4000bf45270 */
[----:B------:R-:W-:-:S04]  /*18a0*/  UISETP.LT.U32.AND UP0, UPT, UR55, 0xd, UPT ;  /* 0x0000000d3700788c */ /* 0x000fc8000bf01070 */
[----:B------:R-:W-:-:S04]  /*18b0*/  USEL UR4, UR55, 0xd, UP0 ;  /* 0x0000000d37047887 */ /* 0x000fc80008000000 */
[----:B------:R-:W-:Y:S02]  /*18c0*/  UIADD3 UR5, UPT, UPT, UR4, -0x1, URZ ;  /* 0xffffffff04057890 */ /* 0x000fe4000fffe0ff */
[----:B------:R-:W-:Y:S02]  /*18d0*/  @!UP2 UIADD3 UR5, UPT, UPT, UR4, URZ, URZ ;  /* 0x000000ff0405a290 */ /* 0x000fe4000fffe0ff */
[----:B------:R-:W-:Y:S02]  /*18e0*/  UIADD3 UR51, UPT, UPT, UR55, -UR4, URZ ;  /* 0x8000000437337290 */ /* 0x000fe4000fffe0ff */
[----:B-12---:R-:W-:-:S12]  /*18f0*/  UIADD3 UR56, UPT, UPT, UR5, 0x1, URZ ;  /* 0x0000000105387890 */ /* 0x006fd8000fffe0ff */
.L_x_40:
[----:B------:R-:W1:Y:S01]  /*1900*/  S2UR UR36, SR_CgaCtaId ;  /* 0x00000000002479c3 */ /* 0x000e620000008800 */
[----:B------:R-:W-:Y:S01]  /*1910*/  UMOV UR4, 0x400 ;  /* 0x0000040000047882 */ /* 0x000fe20000000000 */
[----:B------:R-:W-:Y:S01]  /*1920*/  MOV R0, UR27 ;  /* 0x0000001b00007c02 */ /* 0x000fe20008000f00 */
[----:B------:R-:W-:Y:S02]  /*1930*/  UISETP.NE.AND UP0, UPT, UR55, URZ, UPT ;  /* 0x000000ff3700728c */ /* 0x000fe4000bf05270 */
[----:B------:R-:W-:Y:S01]  /*1940*/  ULEA UR18, UR19, UR54, 0x7 ;  /* 0x0000003613127291 */ /* 0x000fe2000f8e38ff */
[----:B------:R-:W-:Y:S01]  /*1950*/  SHF.L.U32 R0, R0, 0x1f, RZ ;  /* 0x0000001f00007819 */ /* 0x000fe200000006ff */
[----:B------:R-:W-:Y:S01]  /*1960*/  UMOV UR28, URZ ;  /* 0x000000ff001c7c82 */ /* 0x000fe20008000000 */
[----:B------:R-:W-:Y:S01]  /*1970*/  UMOV UR22, URZ ;  /* 0x000000ff00167c82 */ /* 0x000fe20008000000 */
[----:B------:R-:W-:Y:S01]  /*1980*/  UMOV UR21, URZ ;  /* 0x000000ff00157c82 */ /* 0x000fe20008000000 */
[----:B------:R-:W-:Y:S01]  /*1990*/  UMOV UR20, URZ ;  /* 0x000000ff00147c82 */ /* 0x000fe20008000000 */
[----:B-1----:R-:W-:-:S04]  /*19a0*/  ULEA UR36, UR36, UR4, 0x18 ;  /* 0x0000000424247291 */ /* 0x002fc8000f8ec0ff */
[----:B------:R-:W-:-:S09]  /*19b0*/  ULEA UR4, UR30, UR36, 0x3 ;  /* 0x000000241e047291 */ /* 0x000fd2000f8e18ff */
[----:B------:R1:W2:Y:S01]  /*19c0*/  SYNCS.PHASECHK.TRANS64.TRYWAIT P0, [UR4+0x68], R0 ;  /* 0x00006800ff0075a7 */ /* 0x0002a20008001104 */
[----:B------:R-:W-:-:S04]  /*19d0*/  ULEA.HI UR4, UR45, UR45, URZ, 0x1 ;  /* 0x0000002d2d047291 */ /* 0x000fc8000f8f08ff */
[----:B------:R-:W-:-:S04]  /*19e0*/  USHF.L.U32 UR4, UR4, 0x6, URZ ;  /* 0x0000000604047899 */ /* 0x000fc800080006ff */
[----:B------:R-:W-:Y:S01]  /*19f0*/  ULOP3.LUT UR43, UR54, 0xffffff80, UR4, 0xf8, !UPT ;  /* 0xffffff80362b7892 */ /* 0x000fe2000f8ef804 */
[----:B------:R-:W-:Y:S11]  /*1a00*/  BRA.U !UP0, `(.L_x_23) ;  /* 0x0000000508a87547 */ /* 0x000ff6000b800000 */
[----:B------:R-:W3:Y:S01]  /*1a10*/  LDCU.128 UR12, c[0x0][0x480] ;  /* 0x00009000ff0c77ac */ /* 0x000ee20008000c00 */
[----:B------:R-:W4:Y:S01]  /*1a20*/  LDCU.128 UR8, c[0x0][0x490] ;  /* 0x00009200ff0877ac */ /* 0x000f220008000c00 */
[----:B------:R-:W1:Y:S01]  /*1a30*/  LDCU.64 UR20, c[0x0][0x4c0] ;  /* 0x00009800ff1477ac */ /* 0x000e620008000a00 */
[----:B------:R-:W1:Y:S01]  /*1a40*/  LDCU.64 UR16, c[0x0][0x4f0] ;  /* 0x00009e00ff1077ac */ /* 0x000e620008000a00 */
[----:B------:R-:W1:Y:S01]  /*1a50*/  LDCU UR19, c[0x0][0x4c8] ;  /* 0x00009900ff1377ac */ /* 0x000e620008000800 */
[----:B---3--:R-:W-:Y:S02]  /*1a60*/  UIMAD.WIDE.U32 UR4, UR43, UR13, URZ ;  /* 0x0000000d2b0472a5 */ /* 0x008fe4000f8e00ff */
[----:B------:R-:W-:Y:S02]  /*1a70*/  UISETP.NE.AND UP0, UPT, UR12, 0x1, UPT ;  /* 0x000000010c00788c */ /* 0x000fe4000bf05270 */
[----:B------:R-:W-:Y:S01]  /*1a80*/  USHF.R.U32.HI UR5, URZ, UR14, UR5 ;  /* 0x0000000eff057299 */ /* 0x000fe20008011605 */
[----:B------:R-:W3:Y:S03]  /*1a90*/  LDCU UR48, c[0x0][0x38c] ;  /* 0x00007180ff3077ac */ /* 0x000ee60008000800 */
[----:B------:R-:W-:-:S02]  /*1aa0*/  USEL UR5, UR43, UR5, !UP0 ;  /* 0x000000052b057287 */ /* 0x000fc4000c000000 */
[----:B------:R-:W-:Y:S02]  /*1ab0*/  UISETP.NE.AND UP0, UPT, UR15, 0x1, UPT ;  /* 0x000000010f00788c */ /* 0x000fe4000bf05270 */
[----:B----4-:R-:W-:Y:S01]  /*1ac0*/  UIMAD.WIDE.U32 UR6, UR5, UR8, URZ ;  /* 0x00000008050672a5 */ /* 0x010fe2000f8e00ff */
[----:B------:R-:W4:Y:S01]  /*1ad0*/  LDCU UR8, c[0x0][0x4a0] ;  /* 0x00009400ff0877ac */ /* 0x000f220008000800 */
[----:B------:R-:W1:Y:S05]  /*1ae0*/  LDCU UR23, c[0x0][0x4cc] ;  /* 0x00009980ff1777ac */ /* 0x000e6a0008000800 */
[----:B------:R-:W-:Y:S01]  /*1af0*/  UMOV UR4, UR7 ;  /* 0x0000000700047c82 */ /* 0x000fe20008000000 */
[----:B------:R-:W1:Y:S01]  /*1b00*/  LDCU.64 UR40, c[0x0][0x390] ;  /* 0x00007200ff2877ac */ /* 0x000e620008000a00 */
[----:B------:R-:W-:Y:S01]  /*1b10*/  USHF.R.U32.HI UR4, URZ, UR9, UR4 ;  /* 0x00000009ff047299 */ /* 0x000fe20008011604 */
[----:B------:R-:W1:Y:S03]  /*1b20*/  LDCU UR9, c[0x0][0x4ec] ;  /* 0x00009d80ff0977ac */ /* 0x000e660008000800 */
[----:B------:R-:W-:-:S02]  /*1b30*/  USEL UR4, UR5, UR4, !UP0 ;  /* 0x0000000405047287 */ /* 0x000fc4000c000000 */
[----:B------:R-:W-:Y:S02]  /*1b40*/  UISETP.NE.AND UP0, UPT, UR10, 0x1, UPT ;  /* 0x000000010a00788c */ /* 0x000fe4000bf05270 */
[----:B------:R-:W-:Y:S01]  /*1b50*/  UIMAD.WIDE.U32 UR6, UR4, UR11, URZ ;  /* 0x0000000b040672a5 */ /* 0x000fe2000f8e00ff */
[----:B------:R-:W1:Y:S01]  /*1b60*/  LDCU.64 UR24, c[0x0][0x4d0] ;  /* 0x00009a00ff1877ac */ /* 0x000e620008000a00 */
[----:B------:R-:W-:-:S05]  /*1b70*/  UIADD3 UR42, UPT, UPT, UR56, UR31, URZ ;  /* 0x0000001f382a7290 */ /* 0x000fca000fffe0ff */
[----:B------:R-:W-:Y:S01]  /*1b80*/  UMOV UR6, UR7 ;  /* 0x0000000700067c82 */ /* 0x000fe20008000000 */
[----:B------:R-:W-:Y:S02]  /*1b90*/  UIADD3 UR7, UPT, UPT, -UR4, URZ, URZ ;  /* 0x000000ff04077290 */ /* 0x000fe4000fffe1ff */
[----:B----4-:R-:W-:Y:S02]  /*1ba0*/  USHF.R.U32.HI UR6, URZ, UR8, UR6 ;  /* 0x00000008ff067299 */ /* 0x010fe40008011606 */
[----:B------:R-:W-:Y:S02]  /*1bb0*/  UIADD3 UR8, UPT, UPT, -UR5, URZ, URZ ;  /* 0x000000ff05087290 */ /* 0x000fe4000fffe1ff */
[----:B------:R-:W-:Y:S02]  /*1bc0*/  USEL UR14, UR4, UR6, !UP0 ;  /* 0x00000006040e7287 */ /* 0x000fe4000c000000 */
[----:B------:R-:W-:Y:S02]  /*1bd0*/  UIMAD UR7, UR15, UR7, UR5 ;  /* 0x000000070f0772a4 */ /* 0x000fe4000f8e0205 */
[----:B------:R-:W-:-:S02]  /*1be0*/  UIADD3 UR6, UPT, UPT, -UR14, URZ, URZ ;  /* 0x000000ff0e067290 */ /* 0x000fc4000fffe1ff */
[----:B------:R-:W-:Y:S02]  /*1bf0*/  UIMAD UR8, UR12, UR8, UR43 ;  /* 0x000000080c0872a4 */ /* 0x000fe4000f8e022b */
[----:B------:R-:W-:Y:S02]  /*1c00*/  UIMAD UR13, UR10, UR6, UR4 ;  /* 0x000000060a0d72a4 */ /* 0x000fe4000f8e0204 */
[----:B-1----:R-:W-:Y:S02]  /*1c10*/  UIMAD UR11, UR8, UR20, UR9 ;  /* 0x00000014080b72a4 */ /* 0x002fe4000f8e0209 */
[----:B------:R-:W-:Y:S01]  /*1c20*/  UIMAD UR12, UR7, UR21, UR16 ;  /* 0x00000015070c72a4 */ /* 0x000fe2000f8e0210 */
[----:B------:R-:W1:Y:S02]  /*1c30*/  LDCU.64 UR4, c[0x0][0x4f8] ;  /* 0x00009f00ff0477ac */ /* 0x000e640008000a00 */
[----:B------:R-:W4:Y:S01]  /*1c40*/  LDCU UR6, c[0x0][0x500] ;  /* 0x0000a000ff0677ac */ /* 0x000f220008000800 */
[----:B------:R-:W-:Y:S01]  /*1c50*/  UIMAD UR13, UR13, UR19, UR17 ;  /* 0x000000130d0d72a4 */ /* 0x000fe2000f8e0211 */
[----:B------:R-:W-:Y:S01]  /*1c60*/  UMOV UR28, URZ ;  /* 0x000000ff001c7c82 */ /* 0x000fe20008000000 */
[----:B------:R-:W-:Y:S01]  /*1c70*/  UMOV UR7, UR30 ;  /* 0x0000001e00077c82 */ /* 0x000fe20008000000 */
[----:B------:R-:W-:Y:S01]  /*1c80*/  UMOV UR20, URZ ;  /* 0x000000ff00147c82 */ /* 0x000fe20008000000 */
[----:B------:R-:W-:Y:S01]  /*1c90*/  UMOV UR21, URZ ;  /* 0x000000ff00157c82 */ /* 0x000fe20008000000 */
[----:B---3--:R-:W-:-:S07]  /*1ca0*/  UMOV UR22, URZ ;  /* 0x000000ff00167c82 */ /* 0x008fce0008000000 */
.L_x_29:
[----:B------:R-:W-:Y:S01]  /*1cb0*/  @!P3 MOV R3, 0x8000 ;  /* 0x000080000003b802 */ /* 0x000fe20000000f00 */
[----:B------:R-:W-:Y:S01]  /*1cc0*/  ULEA UR9, UR7, UR36, 0x3 ;  /* 0x0000002407097291 */ /* 0x000fe2000f8e18ff */
[----:B--2---:R-:W-:Y:S11]  /*1cd0*/  @P0 BRA `(.L_x_24) ;  /* 0x0000000000100947 */ /* 0x004ff60003800000 */
[----:B------:R-:W-:Y:S04]  /*1ce0*/  MOV R4, UR27 ;  /* 0x0000001b00047c02 */ /* 0x000fe80008000f00 */
[----:B------:R-:W-:Y:S04]  /*1cf0*/  SHF.L.U32 R4, R4, 0x1f, RZ ;  /* 0x0000001f04047819 */ /* 0x000fe800000006ff */
[----:B------:R-:W2:Y:S02]  /*1d00*/  SYNCS.PHASECHK.TRANS64.TRYWAIT P0, [UR9+0x68], R4 ;  /* 0x00006804ff0075a7 */ /* 0x000ea40008001109 */
[----:B--2---:R-:W-:Y:S05]  /*1d10*/  @!P0 BRA `(.L_x_25) ;  /* 0x0000007c00788947 */ /* 0x004fea0003800000 */
.L_x_24:
[----:B------:R3:W-:Y:S01]  /*1d20*/  @!P3 SYNCS.ARRIVE.TRANS64 RZ, [UR9], R3 ;  /* 0x00000003ffffb9a7 */ /* 0x0007e20008000009 */
[----:B------:R-:W-:Y:S04]  /*1d30*/  ULOP3.LUT UR8, UR38, 0x2, URZ, 0xfc, !UPT ;  /* 0x0000000226087892 */ /* 0x000fe8000f8efcff */
[----:B------:R-:W-:Y:S09]  /*1d40*/  UISETP.NE.AND UP0, UPT, UR8, 0x2, UPT ;  /* 0x000000020800788c */ /* 0x000ff2000bf05270 */
[----:B------:R-:W-:Y:S05]  /*1d50*/  BRA.U UP0, `(.L_x_26) ;  /* 0x0000000100047547 */ /* 0x000fea000b800000 */
[----:B-1--4-:R-:W-:Y:S05]  /*1d60*/  BPT.TRAP 0x1 ;  /* 0x000000040000795c */ /* 0x012fea0000300000 */
.L_x_26:
[----:B------:R-:W-:Y:S04]  /*1d70*/  BSSY.RECONVERGENT B0, `(.L_x_27) ;  /* 0x0000003000007945 */ /* 0x000fe80003800200 */
[----:B------:R-:W-:Y:S05]  /*1d80*/  @P2 BRA `(.L_x_28) ;  /* 0x0000000000042947 */ /* 0x000fea0003800000 */
[----:B-1--4-:R-:W-:Y:S05]  /*1d90*/  BPT.TRAP 0x1 ;  /* 0x000000040000795c */ /* 0x012fea0000300000 */
.L_x_28:
[----:B-1--4-:R-:W-:Y:S05]  /*1da0*/  BSYNC.RECONVERGENT B0 ;  /* 0x0000000000007941 */ /* 0x012fea0003800200 */
.L_x_27:
[----:B------:R-:W-:Y:S02]  /*1db0*/  UIADD3 UR8, UPT, UPT, UR7, 0x1, URZ ;  /* 0x0000000107087890 */ /* 0x000fe4000fffe0ff */
[----:B------:R-:W-:Y:S02]  /*1dc0*/  UIMAD UR15, UR20, UR23, UR4 ;  /* 0x00000017140f72a4 */ /* 0x000fe4000f8e0204 */
[----:B------:R-:W-:Y:S02]  /*1dd0*/  UISETP.NE.AND UP0, UPT, UR8, 0xd, UPT ;  /* 0x0000000d0800788c */ /* 0x000fe4000bf05270 */
[----:B------:R-:W-:Y:S02]  /*1de0*/  ULEA UR16, UR7, UR36, 0xd ;  /* 0x0000002407107291 */ /* 0x000fe4000f8e68ff */
[----:B------:R-:W-:Y:S02]  /*1df0*/  USEL UR10, URZ, 0x1, UP0 ;  /* 0x00000001ff0a7887 */ /* 0x000fe40008000000 */
[----:B------:R-:W-:Y:S02]  /*1e00*/  USEL UR30, UR8, URZ, UP0 ;  /* 0x000000ff081e7287 */ /* 0x000fe40008000000 */
[----:B------:R-:W-:Y:S02]  /*1e10*/  ULOP3.LUT UR27, UR27, UR10, URZ, 0x3c, !UPT ;  /* 0x0000000a1b1b7292 */ /* 0x000fe4000f8e3cff */
[----:B------:R-:W-:Y:S02]  /*1e20*/  ULEA UR8, UR30, UR36, 0x3 ;  /* 0x000000241e087291 */ /* 0x000fe4000f8e18ff */
[----:B------:R-:W-:Y:S02]  /*1e30*/  UIADD3 UR34, UP0, UPT, UR46, 0x80, URZ ;  /* 0x000000802e227890 */ /* 0x000fe4000ff1e0ff */
[----:B------:R-:W-:Y:S01]  /*1e40*/  ULOP3.LUT UR9, UR9, 0xfefffff8, URZ, 0xc0, !UPT ;  /* 0xfefffff809097892 */ /* 0x000fe2000f8ec0ff */
[----:B--2---:R-:W-:Y:S01]  /*1e50*/  MOV R0, UR27 ;  /* 0x0000001b00007c02 */ /* 0x004fe20008000f00 */
[----:B------:R-:W-:Y:S02]  /*1e60*/  USHF.L.U32 UR10, UR28, 0x6, URZ ;  /* 0x000000061c0a7899 */ /* 0x000fe400080006ff */
[----:B------:R-:W-:Y:S01]  /*1e70*/  UIADD3.X UR35, UPT, UPT, URZ, UR47, URZ, UP0, !UPT ;  /* 0x0000002fff237290 */ /* 0x000fe200087fe4ff */
[----:B------:R-:W-:Y:S01]  /*1e80*/  SHF.L.U32 R0, R0, 0x1f, RZ ;  /* 0x0000001f00007819 */ /* 0x000fe200000006ff */
[----:B------:R-:W-:Y:S02]  /*1e90*/  UIADD3 UR32, UP3, UPT, UR46, 0x200, URZ ;  /* 0x000002002e207890 */ /* 0x000fe4000ff7e0ff */
[----:B------:R-:W-:Y:S01]  /*1ea0*/  UIADD3 UR37, UPT, UPT, UR20, 0x1, URZ ;  /* 0x0000000114257890 */ /* 0x000fe2000fffe0ff */
[----:B------:R1:W2:Y:S01]  /*1eb0*/  SYNCS.PHASECHK.TRANS64.TRYWAIT P0, [UR8+0x68], R0 ;  /* 0x00006800ff0075a7 */ /* 0x0002a20008001108 */
[----:B------:R-:W-:Y:S02]  /*1ec0*/  UIMAD UR8, UR21, UR24, UR5 ;  /* 0x00000018150872a4 */ /* 0x000fe4000f8e0205 */
[----:B------:R-:W-:Y:S02]  /*1ed0*/  UIMAD UR7, UR22, UR25, UR6 ;  /* 0x00000019160772a4 */ /* 0x000fe4000f8e0206 */
[----:B------:R-:W-:Y:S02]  /*1ee0*/  ULEA UR15, UR8, UR15, 0x5 ;  /* 0x0000000f080f7291 */ /* 0x000fe4000f8e28ff */
[----:B------:R-:W-:Y:S02]  /*1ef0*/  UIADD3 UR8, UPT, UPT, UR16, 0x4300, URZ ;  /* 0x0000430010087890 */ /* 0x000fe4000fffe0ff */
[----:B------:R-:W-:Y:S02]  /*1f00*/  ULEA UR7, UR7, UR15, 0xa ;  /* 0x0000000f07077291 */ /* 0x000fe4000f8e50ff */
[----:B------:R-:W-:Y:S02]  /*1f10*/  UIADD3.X UR33, UPT, UPT, URZ, UR47, URZ, UP3, !UPT ;  /* 0x0000002fff217290 */ /* 0x000fe40009ffe4ff */
[----:B------:R-:W-:Y:S02]  /*1f20*/  UPRMT UR7, UR7, 0x5410, URZ ;  /* 0x0000541007077896 */ /* 0x000fe400080000ff */
[----:B------:R-:W-:Y:S02]  /*1f30*/  UIADD3 UR16, UPT, UPT, UR16, 0x1e300, URZ ;  /* 0x0001e30010107890 */ /* 0x000fe4000fffe0ff */
[----:B------:R-:W-:Y:S02]  /*1f40*/  UISETP.NE.AND UP2, UPT, UR37, UR48, UPT ;  /* 0x000000302500728c */ /* 0x000fe4000bf45270 */
[----:B------:R-:W-:Y:S02]  /*1f50*/  UIADD3 UR29, UPT, UPT, UR21, 0x1, URZ ;  /* 0x00000001151d7890 */ /* 0x000fe4000fffe0ff */
[----:B------:R-:W-:Y:S02]  /*1f60*/  UIADD3 UR26, UPT, UPT, UR22, 0x1, URZ ;  /* 0x00000001161a7890 */ /* 0x000fe4000fffe0ff */
[----:B------:R-:W-:Y:S01]  /*1f70*/  UIADD3 UR31, UPT, UPT, UR31, 0x1, URZ ;  /* 0x000000011f1f7890 */ /* 0x000fe2000fffe0ff */
[----:B------:R-:W-:Y:S01]  /*1f80*/  UMOV UR44, 0x0 ;  /* 0x00000000002c7882 */ /* 0x000fe20000000000 */
[----:B------:R-:W-:Y:S01]  /*1f90*/  UMOV UR45, 0x10000000 ;  /* 0x10000000002d7882 */ /* 0x000fe20000000000 */
[----:B------:R-:W-:Y:S02]  /*1fa0*/  UMOV UR17, UR9 ;  /* 0x0000000900117c82 */ /* 0x000fe40008000000 */
[----:B------:R-:W-:Y:S01]  /*1fb0*/  @UP2 UIADD3 UR29, UPT, UPT, UR21, URZ, URZ ;  /* 0x000000ff151d2290 */ /* 0x000fe2000fffe0ff */
[----:B------:R4:W-:Y:S01]  /*1fc0*/  UTMALDG.5D.IM2COL.2CTA [UR8], [UR34], UR7, desc[UR44] ;  /* 0x00002c08220073b4 */ /* 0x0009e20008261007 */
[----:B------:R-:W-:Y:S02]  /*1fd0*/  UMOV UR19, UR10 ;  /* 0x0000000a00137c82 */ /* 0x000fe40008000000 */
[----:B------:R-:W-:Y:S01]  /*1fe0*/  UISETP.NE.AND UP1, UPT, UR29, UR40, UPT ;  /* 0x000000281d00728c */ /* 0x000fe2000bf25270 */
[----:B------:R3:W-:Y:S10]  /*1ff0*/  UTMALDG.5D.2CTA [UR16], [UR32], desc[UR44] ;  /* 0x00002c10200075b4 */ /* 0x0007f40008221000 */
[----:B------:R-:W-:Y:S04]  /*2000*/  @UP1 UIADD3 UR26, UPT, UPT, UR22, URZ, URZ ;  /* 0x000000ff161a1290 */ /* 0x000fe8000fffe0ff */
[----:B------:R-:W-:Y:S02]  /*2010*/  UISETP.NE.AND UP0, UPT, UR26, UR41, UPT ;  /* 0x000000291a00728c */ /* 0x000fe4000bf05270 */
[----:B----4-:R-:W-:Y:S09]  /*2020*/  UIADD3 UR8, UPT, UPT, UR28, 0x1, URZ ;  /* 0x000000011c087890 */ /* 0x010ff2000fffe0ff */
[----:B------:R-:W-:Y:S01]  /*2030*/  @UP0 UIADD3 UR8, UPT, UPT, UR28, URZ, URZ ;  /* 0x000000ff1c080290 */ /* 0x000fe2000fffe0ff */
[----:B------:R-:W-:Y:S01]  /*2040*/  UMOV UR7, UR30 ;  /* 0x0000001e00077c82 */ /* 0x000fe20008000000 */
[----:B---3--:R-:W-:Y:S02]  /*2050*/  USEL UR22, UR26, URZ, UP0 ;  /* 0x000000ff1a167287 */ /* 0x008fe40008000000 */
[----:B------:R-:W-:Y:S02]  /*2060*/  UISETP.NE.AND UP0, UPT, UR31, UR42, UPT ;  /* 0x0000002a1f00728c */ /* 0x000fe4000bf05270 */
[----:B------:R-:W-:Y:S02]  /*2070*/  USEL UR20, UR37, URZ, UP2 ;  /* 0x000000ff25147287 */ /* 0x000fe40009000000 */
[----:B------:R-:W-:Y:S01]  /*2080*/  USEL UR21, UR29, URZ, UP1 ;  /* 0x000000ff1d157287 */ /* 0x000fe20008800000 */
[----:B------:R-:W-:Y:S04]  /*2090*/  UMOV UR28, UR8 ;  /* 0x00000008001c7c82 */ /* 0x000fe80008000000 */
[----:B-1----:R-:W-:Y:S07]  /*20a0*/  BRA.U UP0, `(.L_x_29) ;  /* 0xfffffffd00007547 */ /* 0x002fee000b83ffff */
.L_x_23:
[----:B------:R-:W-:Y:S01]  /*20b0*/  ULEA UR4, UR30, UR36, 0x3 ;  /* 0x000000241e047291 */ /* 0x000fe2000f8e18ff */
[----:B-1----:R-:W-:Y:S01]  /*20c0*/  MOV R0, UR27 ;  /* 0x0000001b00007c02 */ /* 0x002fe20008000f00 */
[----:B------:R-:W-:Y:S01]  /*20d0*/  @!P1 SYNCS.ARRIVE.TRANS64.A1T0 RZ, [UR36+0x118], RZ ;  /* 0x000118ffffff99a7 */ /* 0x000fe20008100024 */
[----:B------:R-:W-:Y:S02]  /*20e0*/  UISETP.GE.AND UP0, UPT, UR51, 0x1, UPT ;  /* 0x000000013300788c */ /* 0x000fe4000bf06270 */
[----:B------:R-:W-:-:S04]  /*20f0*/  SHF.L.U32 R0, R0, 0x1f, RZ ;  /* 0x0000001f00007819 */ /* 0x000fc800000006ff */
[----:B--2---:R1:W2:Y:S03]  /*2100*/  SYNCS.PHASECHK.TRANS64.TRYWAIT P0, [UR4+0x68], R0 ;  /* 0x00006800ff0075a7 */ /* 0x0042a60008001104 */
[----:B------:R-:W-:Y:S05]  /*2110*/  BRA.U !UP0, `(.L_x_30) ;  /* 0x0000000508a07547 */ /* 0x000fea000b800000 */
[----:B------:R-:W3:Y:S01]  /*2120*/  LDCU.128 UR8, c[0x0][0x480] ;  /* 0x00009000ff0877ac */ /* 0x000ee20008000c00 */
[----:B------:R-:W4:Y:S01]  /*2130*/  LDCU.128 UR32, c[0x0][0x490] ;  /* 0x00009200ff2077ac */ /* 0x000f220008000c00 */
[----:B------:R-:W1:Y:S01]  /*2140*/  LDCU UR13, c[0x0][0x4c8] ;  /* 0x00009900ff0d77ac */ /* 0x000e620008000800 */
        /* <DEDUP_REMOVED lines=10> */
[----:B------:R-:W1:Y:S05]  /*21f0*/  LDCU.64 UR40, c[0x0][0x390] ;  /* 0x00007200ff2877ac */ /* 0x000e6a0008000a00 */
[----:B------:R-:W-:Y:S01]  /*2200*/  UMOV UR4, UR7 ;  /* 0x0000000700047c82 */ /* 0x000fe20008000000 */
[----:B------:R-:W1:Y:S01]  /*2210*/  LDCU.64 UR24, c[0x0][0x4d0] ;  /* 0x00009a00ff1877ac */ /* 0x000e620008000a00 */
[----:B------:R-:W-:Y:S01]  /*2220*/  USHF.R.U32.HI UR4, URZ, UR33, UR4 ;  /* 0x00000021ff047299 */ /* 0x000fe20008011604 */
[----:B------:R-:W4:Y:S03]  /*2230*/  LDCU.64 UR32, c[0x0][0x4c0] ;  /* 0x00009800ff2077ac */ /* 0x000f260008000a00 */
[----:B------:R-:W-:-:S02]  /*2240*/  USEL UR4, UR5, UR4, !UP0 ;  /* 0x0000000405047287 */ /* 0x000fc4000c000000 */
[----:B------:R-:W-:Y:S02]  /*2250*/  UISETP.NE.AND UP0, UPT, UR34, 0x1, UPT ;  /* 0x000000012200788c */ /* 0x000fe4000bf05270 */
[----:B------:R-:W-:Y:S02]  /*2260*/  UIMAD.WIDE.U32 UR6, UR4, UR35, URZ ;  /* 0x00000023040672a5 */ /* 0x000fe4000f8e00ff */
[----:B------:R-:W-:Y:S01]  /*2270*/  UIADD3 UR42, UPT, UPT, UR51, UR42, URZ ;  /* 0x0000002a332a7290 */ /* 0x000fe2000fffe0ff */
[----:B------:R-:W-:-:S04]  /*2280*/  UMOV UR37, UR51 ;  /* 0x0000003300257c82 */ /* 0x000fc80008000000 */
[----:B------:R-:W-:Y:S01]  /*2290*/  UMOV UR6, UR7 ;  /* 0x0000000700067c82 */ /* 0x000fe20008000000 */
[----:B------:R-:W-:Y:S02]  /*22a0*/  UIADD3 UR7, UPT, UPT, -UR5, URZ, URZ ;  /* 0x000000ff05077290 */ /* 0x000fe4000fffe1ff */
[----:B---3--:R-:W-:Y:S02]  /*22b0*/  USHF.R.U32.HI UR6, URZ, UR9, UR6 ;  /* 0x00000009ff067299 */ /* 0x008fe40008011606 */
[----:B------:R-:W-:Y:S02]  /*22c0*/  UIMAD UR7, UR8, UR7, UR43 ;  /* 0x00000007080772a4 */ /* 0x000fe4000f8e022b */
[----:B------:R-:W-:Y:S02]  /*22d0*/  USEL UR14, UR4, UR6, !UP0 ;  /* 0x00000006040e7287 */ /* 0x000fe4000c000000 */
[----:B------:R-:W-:Y:S02]  /*22e0*/  UIADD3 UR6, UPT, UPT, -UR4, URZ, URZ ;  /* 0x000000ff04067290 */ /* 0x000fe4000fffe1ff */
[----:B------:R-:W-:-:S02]  /*22f0*/  UIADD3 UR9, UPT, UPT, -UR14, URZ, URZ ;  /* 0x000000ff0e097290 */ /* 0x000fc4000fffe1ff */
[----:B------:R-:W-:Y:S02]  /*2300*/  UIMAD UR12, UR11, UR6, UR5 ;  /* 0x000000060b0c72a4 */ /* 0x000fe4000f8e0205 */
[----:B------:R-:W-:Y:S02]  /*2310*/  UIMAD UR9, UR34, UR9, UR4 ;  /* 0x00000009220972a4 */ /* 0x000fe4000f8e0204 */
[----:B----4-:R-:W-:Y:S01]  /*2320*/  UIMAD UR11, UR7, UR32, UR10 ;  /* 0x00000020070b72a4 */ /* 0x010fe2000f8e020a */
[----:B------:R-:W3:Y:S02]  /*2330*/  LDCU UR43, c[0x0][0x38c] ;  /* 0x00007180ff2b77ac */ /* 0x000ee40008000800 */
[----:B------:R-:W4:Y:S01]  /*2340*/  LDCU UR6, c[0x0][0x500] ;  /* 0x0000a000ff0677ac */ /* 0x000f220008000800 */
[----:B------:R-:W2:Y:S01]  /*2350*/  LDCU.64 UR4, c[0x0][0x4f8] ;  /* 0x00009f00ff0477ac */ /* 0x000ea20008000a00 */
[----:B-1----:R-:W-:Y:S02]  /*2360*/  UIMAD UR12, UR12, UR33, UR16 ;  /* 0x000000210c0c72a4 */ /* 0x002fe4000f8e0210 */
[----:B------:R-:W-:Y:S01]  /*2370*/  UIMAD UR13, UR9, UR13, UR17 ;  /* 0x0000000d090d72a4 */ /* 0x000fe2000f8e0211 */
[----:B------:R-:W-:-:S11]  /*2380*/  UMOV UR7, UR30 ;  /* 0x0000001e00077c82 */ /* 0x000fd60008000000 */
.L_x_36:
[----:B------:R-:W-:Y:S01]  /*2390*/  @!P3 MOV R3, 0x8000 ;  /* 0x000080000003b802 */ /* 0x000fe20000000f00 */
[----:B------:R-:W-:Y:S01]  /*23a0*/  ULEA UR9, UR7, UR36, 0x3 ;  /* 0x0000002407097291 */ /* 0x000fe2000f8e18ff */
[----:B--23--:R-:W-:Y:S11]  /*23b0*/  @P0 BRA `(.L_x_31) ;  /* 0x0000000000100947 */ /* 0x00cff60003800000 */
[----:B------:R-:W-:Y:S04]  /*23c0*/  MOV R4, UR27 ;  /* 0x0000001b00047c02 */ /* 0x000fe80008000f00 */
[----:B------:R-:W-:Y:S04]  /*23d0*/  SHF.L.U32 R4, R4, 0x1f, RZ ;  /* 0x0000001f04047819 */ /* 0x000fe800000006ff */
[----:B------:R-:W1:Y:S02]  /*23e0*/  SYNCS.PHASECHK.TRANS64.TRYWAIT P0, [UR9+0x68], R4 ;  /* 0x00006804ff0075a7 */ /* 0x000e640008001109 */
[----:B-1----:R-:W-:Y:S05]  /*23f0*/  @!P0 BRA `(.L_x_32) ;  /* 0x0000007400d88947 */ /* 0x002fea0003800000 */
.L_x_31:
[----:B------:R2:W-:Y:S01]  /*2400*/  @!P3 SYNCS.ARRIVE.TRANS64 RZ, [UR9], R3 ;  /* 0x00000003ffffb9a7 */ /* 0x0005e20008000009 */
[----:B------:R-:W-:Y:S04]  /*2410*/  ULOP3.LUT UR8, UR38, 0x2, URZ, 0xfc, !UPT ;  /* 0x0000000226087892 */ /* 0x000fe8000f8efcff */
[----:B------:R-:W-:Y:S09]  /*2420*/  UISETP.NE.AND UP0, UPT, UR8, 0x2, UPT ;  /* 0x000000020800788c */ /* 0x000ff2000bf05270 */
[----:B------:R-:W-:Y:S05]  /*2430*/  BRA.U UP0, `(.L_x_33) ;  /* 0x0000000100047547 */ /* 0x000fea000b800000 */
[----:B---34-:R-:W-:Y:S05]  /*2440*/  BPT.TRAP 0x1 ;  /* 0x000000040000795c */ /* 0x018fea0000300000 */
.L_x_33:
[----:B------:R-:W-:Y:S04]  /*2450*/  BSSY.RECONVERGENT B0, `(.L_x_34) ;  /* 0x0000003000007945 */ /* 0x000fe80003800200 */
[----:B------:R-:W-:Y:S05]  /*2460*/  @P2 BRA `(.L_x_35) ;  /* 0x0000000000042947 */ /* 0x000fea0003800000 */
[----:B---34-:R-:W-:Y:S05]  /*2470*/  BPT.TRAP 0x1 ;  /* 0x000000040000795c */ /* 0x018fea0000300000 */
.L_x_35:
[----:B---34-:R-:W-:Y:S05]  /*2480*/  BSYNC.RECONVERGENT B0 ;  /* 0x0000000000007941 */ /* 0x018fea0003800200 */
.L_x_34:
        /* <DEDUP_REMOVED lines=8> */
[----:B------:R-:W-:Y:S02]  /*2510*/  UIMAD UR10, UR21, UR24, UR5 ;  /* 0x00000018150a72a4 */ /* 0x000fe4000f8e0205 */
[----:B------:R-:W-:Y:S01]  /*2520*/  UIMAD UR7, UR22, UR25, UR6 ;  /* 0x00000019160772a4 */ /* 0x000fe2000f8e0206 */
[----:B-1----:R-:W-:Y:S01]  /*2530*/  MOV R0, UR27 ;  /* 0x0000001b00007c02 */ /* 0x002fe20008000f00 */
[----:B------:R-:W-:Y:S02]  /*2540*/  ULEA UR15, UR10, UR15, 0x5 ;  /* 0x0000000f0a0f7291 */ /* 0x000fe4000f8e28ff */
[----:B------:R-:W-:Y:S01]  /*2550*/  UIADD3 UR34, UP0, UPT, UR46, 0x80, URZ ;  /* 0x000000802e227890 */ /* 0x000fe2000ff1e0ff */
[----:B------:R-:W-:Y:S01]  /*2560*/  SHF.L.U32 R0, R0, 0x1f, RZ ;  /* 0x0000001f00007819 */ /* 0x000fe200000006ff */
[----:B------:R-:W-:Y:S02]  /*2570*/  ULEA UR7, UR7, UR15, 0xa ;  /* 0x0000000f07077291 */ /* 0x000fe4000f8e50ff */
[----:B------:R-:W-:Y:S01]  /*2580*/  USHF.L.U32 UR19, UR28, 0x6, URZ ;  /* 0x000000061c137899 */ /* 0x000fe200080006ff */
[----:B------:R1:W3:Y:S01]  /*2590*/  SYNCS.PHASECHK.TRANS64.TRYWAIT P0, [UR8+0x68], R0 ;  /* 0x00006800ff0075a7 */ /* 0x0002e20008001108 */
[----:B------:R-:W-:Y:S02]  /*25a0*/  ULOP3.LUT UR9, UR9, 0xfefffff8, URZ, 0xc0, !UPT ;  /* 0xfefffff809097892 */ /* 0x000fe4000f8ec0ff */
[----:B------:R-:W-:Y:S02]  /*25b0*/  UIADD3.X UR35, UPT, UPT, URZ, UR47, URZ, UP0, !UPT ;  /* 0x0000002fff237290 */ /* 0x000fe400087fe4ff */
[----:B------:R-:W-:Y:S02]  /*25c0*/  UIADD3 UR8, UPT, UPT, UR16, 0x4300, URZ ;  /* 0x0000430010087890 */ /* 0x000fe4000fffe0ff */
[----:B------:R-:W-:Y:S02]  /*25d0*/  UPRMT UR7, UR7, 0x5410, URZ ;  /* 0x0000541007077896 */ /* 0x000fe400080000ff */
[----:B------:R-:W-:Y:S02]  /*25e0*/  UIADD3 UR32, UP3, UPT, UR46, 0x200, URZ ;  /* 0x000002002e207890 */ /* 0x000fe4000ff7e0ff */
[----:B------:R-:W-:Y:S02]  /*25f0*/  UIADD3 UR16, UPT, UPT, UR16, 0x1e300, URZ ;  /* 0x0001e30010107890 */ /* 0x000fe4000fffe0ff */
[----:B------:R-:W-:Y:S02]  /*2600*/  UIADD3.X UR33, UPT, UPT, URZ, UR47, URZ, UP3, !UPT ;  /* 0x0000002fff217290 */ /* 0x000fe40009ffe4ff */
[----:B------:R-:W-:Y:S02]  /*2610*/  UIADD3 UR31, UPT, UPT, UR20, 0x1, URZ ;  /* 0x00000001141f7890 */ /* 0x000fe4000fffe0ff */
[----:B------:R-:W-:Y:S02]  /*2620*/  UIADD3 UR29, UPT, UPT, UR21, 0x1, URZ ;  /* 0x00000001151d7890 */ /* 0x000fe4000fffe0ff */
[----:B------:R-:W-:Y:S02]  /*2630*/  UISETP.NE.AND UP2, UPT, UR31, UR43, UPT ;  /* 0x0000002b1f00728c */ /* 0x000fe4000bf45270 */
[----:B------:R-:W-:Y:S01]  /*2640*/  UIADD3 UR26, UPT, UPT, UR22, 0x1, URZ ;  /* 0x00000001161a7890 */ /* 0x000fe2000fffe0ff */
[----:B------:R-:W-:Y:S01]  /*2650*/  UMOV UR44, 0x0 ;  /* 0x00000000002c7882 */ /* 0x000fe20000000000 */
[----:B------:R-:W-:Y:S01]  /*2660*/  UMOV UR45, 0x10000000 ;  /* 0x10000000002d7882 */ /* 0x000fe20000000000 */
[----:B------:R-:W-:Y:S01]  /*2670*/  UMOV UR10, UR19 ;  /* 0x00000013000a7c82 */ /* 0x000fe20008000000 */
[----:B------:R-:W-:Y:S01]  /*2680*/  UMOV UR17, UR9 ;  /* 0x0000000900117c82 */ /* 0x000fe20008000000 */
[----:B------:R4:W-:Y:S04]  /*2690*/  UTMALDG.5D.IM2COL.2CTA [UR8], [UR34], UR7, desc[UR44] ;  /* 0x00002c08220073b4 */ /* 0x0009e80008261007 */
[----:B------:R-:W-:Y:S04]  /*26a0*/  @UP2 UIADD3 UR29, UPT, UPT, UR21, URZ, URZ ;  /* 0x000000ff151d2290 */ /* 0x000fe8000fffe0ff */
[----:B------:R-:W-:Y:S01]  /*26b0*/  UISETP.NE.AND UP1, UPT, UR29, UR40, UPT ;  /* 0x000000281d00728c */ /* 0x000fe2000bf25270 */
[----:B------:R2:W-:Y:S10]  /*26c0*/  UTMALDG.5D.2CTA [UR16], [UR32], desc[UR44] ;  /* 0x00002c10200075b4 */ /* 0x0005f40008221000 */
[----:B------:R-:W-:Y:S04]  /*26d0*/  @UP1 UIADD3 UR26, UPT, UPT, UR22, URZ, URZ ;  /* 0x000000ff161a1290 */ /* 0x000fe8000fffe0ff */
[----:B------:R-:W-:Y:S02]  /*26e0*/  UISETP.NE.AND UP0, UPT, UR26, UR41, UPT ;  /* 0x000000291a00728c */ /* 0x000fe4000bf05270 */
[----:B----4-:R-:W-:Y:S09]  /*26f0*/  UIADD3 UR8, UPT, UPT, UR28, 0x1, URZ ;  /* 0x000000011c087890 */ /* 0x010ff2000fffe0ff */
[----:B------:R-:W-:Y:S02]  /*2700*/  @UP0 UIADD3 UR8, UPT, UPT, UR28, URZ, URZ ;  /* 0x000000ff1c080290 */ /* 0x000fe4000fffe0ff */
[----:B------:R-:W-:Y:S02]  /*2710*/  UIADD3 UR7, UPT, UPT, UR37, -0x1, URZ ;  /* 0xffffffff25077890 */ /* 0x000fe4000fffe0ff */
[----:B--2---:R-:W-:Y:S02]  /*2720*/  USEL UR22, UR26, URZ, UP0 ;  /* 0x000000ff1a167287 */ /* 0x004fe40008000000 */
[----:B------:R-:W-:Y:S02]  /*2730*/  UISETP.GT.U32.AND UP0, UPT, UR37, 0x1, UPT ;  /* 0x000000012500788c */ /* 0x000fe4000bf04070 */
[----:B------:R-:W-:Y:S02]  /*2740*/  USEL UR20, UR31, URZ, UP2 ;  /* 0x000000ff1f147287 */ /* 0x000fe40009000000 */
[----:B------:R-:W-:Y:S01]  /*2750*/  USEL UR21, UR29, URZ, UP1 ;  /* 0x000000ff1d157287 */ /* 0x000fe20008800000 */
[----:B------:R-:W-:Y:S01]  /*2760*/  UMOV UR37, UR7 ;  /* 0x0000000700257c82 */ /* 0x000fe20008000000 */
[----:B------:R-:W-:Y:S01]  /*2770*/  UMOV UR7, UR30 ;  /* 0x0000001e00077c82 */ /* 0x000fe20008000000 */
[----:B------:R-:W-:Y:S02]  /*2780*/  UMOV UR28, UR8 ;  /* 0x00000008001c7c82 */ /* 0x000fe40008000000 */
[----:B-1----:R-:W-:Y:S07]  /*2790*/  BRA.U UP0, `(.L_x_36) ;  /* 0xfffffff900fc7547 */ /* 0x002fee000b83ffff */
.L_x_30:
[----:B------:R-:W-:Y:S01]  /*27a0*/  SHF.L.U32 R3, R2, 0x1f, RZ ;  /* 0x0000001f02037819 */ /* 0x000fe200000006ff */
[----:B------:R-:W-:-:S03]  /*27b0*/  NOP ;  /* 0x0000000000007918 */ /* 0x000fc60000000000 */
[----:B--23--:R-:W2:Y:S02]  /*27c0*/  SYNCS.PHASECHK.TRANS64.TRYWAIT P0, [UR36+0x120], R3 ;  /* 0x00012003ff0075a7 */ /* 0x00cea40008001124 */
[----:B--2---:R-:W-:Y:S05]  /*27d0*/  @!P0 BRA `(.L_x_37) ;  /* 0x0000007000f88947 */ /* 0x004fea0003800000 */
.L_x_155:
[----:B------:R-:W2:Y:S01]  /*27e0*/  LDS.128 R4, [UR36+0x160] ;  /* 0x00016024ff047984 */ /* 0x000ea20008000c00 */
[----:B------:R-:W-:Y:S02]  /*27f0*/  UIADD3 UR4, UPT, UPT, UR36, 0x128, URZ ;  /* 0x0000012824047890 */ /* 0x000fe4000fffe0ff */
[----:B------:R-:W-:Y:S01]  /*2800*/  UISETP.GE.AND UP0, UPT, UR39, 0x1, UPT ;  /* 0x000000012700788c */ /* 0x000fe2000bf06270 */
[----:B------:R-:W-:Y:S01]  /*2810*/  @!PT LDS RZ, [RZ] ;  /* 0x00000000fffff984 */ /* 0x000fe20000000800 */
[----:B------:R-:W-:Y:S01]  /*2820*/  @!PT LDS RZ, [RZ] ;  /* 0x00000000fffff984 */ /* 0x000fe20000000800 */
[----:B------:R-:W-:Y:S01]  /*2830*/  @!PT LDS RZ, [RZ] ;  /* 0x00000000fffff984 */ /* 0x000fe20000000800 */
[----:B------:R-:W-:Y:S01]  /*2840*/  @!PT LDS RZ, [RZ] ;  /* 0x00000000fffff984 */ /* 0x000fe20000000800 */
[----:B------:R3:W-:Y:S06]  /*2850*/  MEMBAR.ALL.CTA ;  /* 0x0000000000007992 */ /* 0x0007ec0000008000 */
[----:B---3--:R-:W3:Y:S01]  /*2860*/  FENCE.VIEW.ASYNC.S ;  /* 0x00000000000073c6 */ /* 0x008ee20000000000 */
[----:B------:R-:W-:-:S09]  /*2870*/  UPRMT UR4, URZ, 0x654, UR4 ;  /* 0x00000654ff047896 */ /* 0x000fd20008000004 */
[----:B---3--:R-:W-:Y:S01]  /*2880*/  SYNCS.ARRIVE.TRANS64.RED.A1T0 RZ, [UR4], RZ ;  /* 0x000000ffffff79a7 */ /* 0x008fe20008100404 */
[----:B--2---:R-:W-:-:S13]  /*2890*/  LOP3.LUT P0, RZ, R6, 0x1, RZ, 0xc0, !PT ;  /* 0x0000000106ff7812 */ /* 0x004fda000780c0ff */
[----:B------:R-:W-:Y:S01]  /*28a0*/  VOTEU.ANY UP1, P0 ;  /* 0x0000000000ff7886 */ /* 0x000fe20000020100 */
[----:B------:R-:W-:-:S13]  /*28b0*/  PLOP3.LUT P0, PT, PT, PT, UP1, 0x80, 0x8 ;  /* 0x000000000008781c */ /* 0x000fda0003f0f018 */
[----:B-1----:R-:W-:Y:S02]  /*28c0*/  @P0 MOV R0, R4 ;  /* 0x0000000400000202 */ /* 0x002fe40000000f00 */
[----:B------:R-:W-:Y:S02]  /*28d0*/  @P0 LOP3.LUT R4, R5, 0xffff, RZ, 0xc0, !PT ;  /* 0x0000ffff05040812 */ /* 0x000fe400078ec0ff */
[----:B------:R-:W-:Y:S02]  /*28e0*/  @P0 R2UR UR6, R0 ;  /* 0x00000000000602ca */ /* 0x000fe400000e0000 */
[----:B------:R-:W-:-:S11]  /*28f0*/  @P0 R2UR UR5, R4 ;  /* 0x00000000040502ca */ /* 0x000fd600000e0000 */
[----:B------:R-:W-:Y:S02]  /*2900*/  @UP1 UMOV UR50, UR6 ;  /* 0x0000000600321c82 */ /* 0x000fe40008000000 */
[----:B------:R-:W-:Y:S01]  /*2910*/  @UP1 UMOV UR49, UR5 ;  /* 0x0000000500311c82 */ /* 0x000fe20008000000 */
[----:B------:R-:W-:Y:S05]  /*2920*/  BRA.U !UP0, `(.L_x_38) ;  /* 0x0000000108d47547 */ /* 0x000fea000b800000 */
[----:B------:R-:W1:Y:S01]  /*2930*/  LDCU.128 UR16, c[0x0][0xc10] ;  /* 0x00018200ff1077ac */ /* 0x000e620008000c00 */
[----:B------:R-:W2:Y:S01]  /*2940*/  LDCU UR21, c[0x0][0xc20] ;  /* 0x00018400ff1577ac */ /* 0x000ea20008000800 */
[----:B------:R-:W3:Y:S01]  /*2950*/  LDCU UR20, c[0x0][0xc0c] ;  /* 0x00018180ff1477ac */ /* 0x000ee20008000800 */
[----:B------:R-:W4:Y:S01]  /*2960*/  LDCU.64 UR12, c[0x0][0xc28] ;  /* 0x00018500ff0c77ac */ /* 0x000f220008000a00 */
[----:B------:R-:W-:Y:S02]  /*2970*/  UISETP.NE.AND UP3, UPT, UR39, 0x1, UPT ;  /* 0x000000012700788c */ /* 0x000fe4000bf65270 */
[----:B-1----:R-:W-:Y:S02]  /*2980*/  UIMAD.WIDE.U32 UR4, UR52, UR19, URZ ;  /* 0x00000013340472a5 */ /* 0x002fe4000f8e00ff */
[----:B------:R-:W-:Y:S02]  /*2990*/  UIMAD.WIDE.U32 UR6, UR53, UR16, URZ ;  /* 0x00000010350672a5 */ /* 0x000fe4000f8e00ff */
[----:B------:R-:W-:-:S02]  /*29a0*/  UISETP.NE.AND UP0, UPT, UR18, 0x1, UPT ;  /* 0x000000011200788c */ /* 0x000fc4000bf05270 */
[----:B------:R-:W-:Y:S01]  /*29b0*/  UIMAD.WIDE.U32 UR14, UR49, UR19, URZ ;  /* 0x00000013310e72a5 */ /* 0x000fe2000f8e00ff */
[----:B------:R-:W-:Y:S01]  /*29c0*/  UMOV UR4, UR5 ;  /* 0x0000000500047c82 */ /* 0x000fe20008000000 */
[----:B---3--:R-:W-:Y:S02]  /*29d0*/  UISETP.NE.AND UP2, UPT, UR20, 0x1, UPT ;  /* 0x000000011400788c */ /* 0x008fe4000bf45270 */
[----:B--2---:R-:W-:Y:S02]  /*29e0*/  USHF.R.U32.HI UR5, URZ, UR21, UR4 ;  /* 0x00000015ff057299 */ /* 0x004fe40008011604 */
[----:B------:R-:W-:Y:S01]  /*29f0*/  UIMAD.WIDE.U32 UR10, UR50, UR16, URZ ;  /* 0x00000010320a72a5 */ /* 0x000fe2000f8e00ff */
[----:B------:R-:W-:Y:S01]  /*2a00*/  UMOV UR4, UR7 ;  /* 0x0000000700047c82 */ /* 0x000fe20008000000 */
[----:B------:R-:W-:Y:S02]  /*2a10*/  USEL UR5, UR52, UR5, !UP0 ;  /* 0x0000000534057287 */ /* 0x000fe4000c000000 */
[----:B------:R-:W-:-:S02]  /*2a20*/  USHF.R.U32.HI UR4, URZ, UR17, UR4 ;  /* 0x00000011ff047299 */ /* 0x000fc40008011604 */
[----:B----4-:R-:W-:Y:S02]  /*2a30*/  UIMAD.WIDE.U32 UR8, UR5, UR12, URZ ;  /* 0x0000000c050872a5 */ /* 0x010fe4000f8e00ff */
[----:B------:R-:W-:Y:S01]  /*2a40*/  USEL UR6, UR53, UR4, !UP2 ;  /* 0x0000000435067287 */ /* 0x000fe2000d000000 */
[----:B------:R-:W-:Y:S02]  /*2a50*/  UMOV UR10, UR11 ;  /* 0x0000000b000a7c82 */ /* 0x000fe40008000000 */
[----:B------:R-:W-:Y:S01]  /*2a60*/  UMOV UR4, UR15 ;  /* 0x0000000f00047c82 */ /* 0x000fe20008000000 */
[----:B------:R-:W-:Y:S01]  /*2a70*/  UIMAD.WIDE.U32 UR14, UR6, UR12, URZ ;  /* 0x0000000c060e72a5 */ /* 0x000fe2000f8e00ff */
[----:B------:R-:W-:Y:S01]  /*2a80*/  UMOV UR8, UR9 ;  /* 0x0000000900087c82 */ /* 0x000fe20008000000 */
[----:B------:R-:W-:Y:S02]  /*2a90*/  USHF.R.U32.HI UR4, URZ, UR21, UR4 ;  /* 0x00000015ff047299 */ /* 0x000fe40008011604 */
[----:B------:R-:W-:-:S03]  /*2aa0*/  @UP3 USHF.R.U32.HI UR5, URZ, UR13, UR8 ;  /* 0x0000000dff053299 */ /* 0x000fc60008011608 */
[----:B------:R-:W-:Y:S01]  /*2ab0*/  UMOV UR14, UR15 ;  /* 0x0000000f000e7c82 */ /* 0x000fe20008000000 */
[----:B------:R-:W-:Y:S02]  /*2ac0*/  USHF.R.U32.HI UR17, URZ, UR17, UR10 ;  /* 0x00000011ff117299 */ /* 0x000fe4000801160a */
[----:B------:R-:W-:Y:S02]  /*2ad0*/  USEL UR4, UR49, UR4, !UP0 ;  /* 0x0000000431047287 */ /* 0x000fe4000c000000 */
[----:B------:R-:W-:Y:S02]  /*2ae0*/  @UP3 USHF.R.U32.HI UR6, URZ, UR13, UR14 ;  /* 0x0000000dff063299 */ /* 0x000fe4000801160e */
[----:B------:R-:W-:Y:S02]  /*2af0*/  UIMAD UR7, UR39, UR5, URZ ;  /* 0x00000005270772a4 */ /* 0x000fe4000f8e02ff */
[----:B------:R-:W-:Y:S02]  /*2b00*/  USEL UR5, UR50, UR17, !UP2 ;  /* 0x0000001132057287 */ /* 0x000fe4000d000000 */
[----:B------:R-:W-:-:S02]  /*2b10*/  UIMAD UR10, UR39, UR6, URZ ;  /* 0x00000006270a72a4 */ /* 0x000fc4000f8e02ff */
[----:B------:R-:W-:Y:S02]  /*2b20*/  UISETP.GE.AND UP0, UPT, UR4, UR7, UPT ;  /* 0x000000070400728c */ /* 0x000fe4000bf06270 */
[----:B------:R-:W-:Y:S02]  /*2b30*/  UIMAD.WIDE.U32 UR8, UR4, UR12, URZ ;  /* 0x0000000c040872a5 */ /* 0x000fe4000f8e00ff */
[----:B------:R-:W-:Y:S02]  /*2b40*/  UISETP.GE.OR UP0, UPT, UR5, UR10, UP0 ;  /* 0x0000000a0500728c */ /* 0x000fe40008706670 */
[----:B------:R-:W-:-:S03]  /*2b50*/  UIMAD.WIDE.U32 UR10, UR5, UR12, URZ ;  /* 0x0000000c050a72a5 */ /* 0x000fc6000f8e00ff */
[----:B------:R-:W-:Y:S01]  /*2b60*/  UMOV UR7, UR9 ;  /* 0x0000000900077c82 */ /* 0x000fe20008000000 */
[----:B------:R-:W-:Y:S02]  /*2b70*/  UIADD3 UR9, UPT, UPT, -UR4, URZ, URZ ;  /* 0x000000ff04097290 */ /* 0x000fe4000fffe1ff */
[----:B------:R-:W-:Y:S02]  /*2b80*/  USHF.R.U32.HI UR7, URZ, UR13, UR7 ;  /* 0x0000000dff077299 */ /* 0x000fe40008011607 */
[----:B------:R-:W-:Y:S02]  /*2b90*/  UIMAD UR10, UR18, UR9, UR49 ;  /* 0x00000009120a72a4 */ /* 0x000fe4000f8e0231 */
[----:B------:R-:W-:Y:S01]  /*2ba0*/  USEL UR7, UR4, UR7, !UP3 ;  /* 0x0000000704077287 */ /* 0x000fe2000d800000 */
[----:B------:R-:W-:Y:S01]  /*2bb0*/  @!UP0 UMOV UR8, UR11 ;  /* 0x0000000b00088c82 */ /* 0x000fe20008000000 */
[----:B------:R-:W-:Y:S02]  /*2bc0*/  UIADD3 UR11, UPT, UPT, -UR5, URZ, URZ ;  /* 0x000000ff050b7290 */ /* 0x000fe4000fffe1ff */
[----:B------:R-:W-:-:S02]  /*2bd0*/  @!UP0 USHF.R.U32.HI UR8, URZ, UR13, UR8 ;  /* 0x0000000dff088299 */ /* 0x000fc40008011608 */
[----:B------:R-:W-:Y:S02]  /*2be0*/  UIADD3 UR9, UPT, UPT, -UR7, URZ, URZ ;  /* 0x000000ff07097290 */ /* 0x000fe4000fffe1ff */
[----:B------:R-:W-:Y:S02]  /*2bf0*/  @!UP0 USEL UR8, UR5, UR8, !UP3 ;  /* 0x0000000805088287 */ /* 0x000fe4000d800000 */
[----:B------:R-:W-:Y:S02]  /*2c00*/  UIMAD UR9, UR39, UR9, UR4 ;  /* 0x00000009270972a4 */ /* 0x000fe4000f8e0204 */
[----:B------:R-:W-:Y:S02]  /*2c10*/  @!UP0 UIADD3 UR7, UPT, UPT, UR7, -UR8, URZ ;  /* 0x8000000807078290 */ /* 0x000fe4000fffe0ff */
[----:B------:R-:W-:Y:S02]  /*2c20*/  @!UP0 UIMAD UR8, UR9, UR6, UR8 ;  /* 0x00000006090882a4 */ /* 0x000fe4000f8e0208 */
[----:B------:R-:W-:-:S02]  /*2c30*/  @!UP0 UIMAD UR4, UR39, UR7, UR5 ;  /* 0x00000007270482a4 */ /* 0x000fc4000f8e0205 */
[----:B------:R-:W-:Y:S02]  /*2c40*/  UIMAD UR6, UR20, UR11, UR50 ;  /* 0x0000000b140672a4 */ /* 0x000fe4000f8e0232 */
[----:B------:R-:W-:Y:S01]  /*2c50*/  UIMAD UR49, UR4, UR18, UR10 ;  /* 0x00000012043172a4 */ /* 0x000fe2000f8e020a */
[----:B------:R-:W-:Y:S02]  /*2c60*/  @!UP0 UMOV UR5, UR8 ;  /* 0x0000000800058c82 */ /* 0x000fe40008000000 */
[----:B------:R-:W-:-:S12]  /*2c70*/  UIMAD UR50, UR5, UR20, UR6 ;  /* 0x00000014053272a4 */ /* 0x000fd8000f8e0206 */
.L_x_38:
[----:B------:R-:W1:Y:S02]  /*2c80*/  LDCU UR4, c[0x0][0xc30] ;  /* 0x00018600ff0477ac */ /* 0x000e640008000800 */
[----:B-1----:R-:W-:-:S09]  /*2c90*/  UISETP.NE.AND UP0, UPT, UR4, 0x1, UPT ;  /* 0x000000010400788c */ /* 0x002fd2000bf05270 */
[----:B------:R-:W-:Y:S05]  /*2ca0*/  BRA.U UP0, `(.L_x_39) ;  /* 0x0000000100447547 */ /* 0x000fea000b800000 */
[----:B------:R-:W1:Y:S01]  /*2cb0*/  LDCU.128 UR8, c[0x0][0xc10] ;  /* 0x00018200ff0877ac */ /* 0x000e620008000c00 */
[----:B------:R-:W2:Y:S01]  /*2cc0*/  LDCU UR12, c[0x0][0xc0c] ;  /* 0x00018180ff0c77ac */ /* 0x000ea20008000800 */
[----:B------:R-:W3:Y:S01]  /*2cd0*/  LDCU UR13, c[0x0][0xc20] ;  /* 0x00018400ff0d77ac */ /* 0x000ee20008000800 */
[----:B-1----:R-:W-:Y:S02]  /*2ce0*/  UIMAD.WIDE.U32 UR6, UR50, UR8, URZ ;  /* 0x00000008320672a5 */ /* 0x002fe4000f8e00ff */
[----:B------:R-:W-:Y:S02]  /*2cf0*/  UIMAD.WIDE.U32 UR4, UR49, UR11, URZ ;  /* 0x0000000b310472a5 */ /* 0x000fe4000f8e00ff */
[----:B--2---:R-:W-:Y:S02]  /*2d00*/  UISETP.NE.AND UP2, UPT, UR12, 0x1, UPT ;  /* 0x000000010c00788c */ /* 0x004fe4000bf45270 */
[----:B------:R-:W-:Y:S01]  /*2d10*/  UISETP.NE.AND UP0, UPT, UR10, 0x1, UPT ;  /* 0x000000010a00788c */ /* 0x000fe2000bf05270 */
[----:B------:R-:W-:-:S02]  /*2d20*/  UMOV UR6, UR7 ;  /* 0x0000000700067c82 */ /* 0x000fc40008000000 */
[----:B------:R-:W-:Y:S01]  /*2d30*/  UMOV UR4, UR5 ;  /* 0x0000000500047c82 */ /* 0x000fe20008000000 */
[----:B------:R-:W-:Y:S02]  /*2d40*/  USHF.R.U32.HI UR6, URZ, UR9, UR6 ;  /* 0x00000009ff067299 */ /* 0x000fe40008011606 */
[----:B---3--:R-:W-:Y:S02]  /*2d50*/  USHF.R.U32.HI UR4, URZ, UR13, UR4 ;  /* 0x0000000dff047299 */ /* 0x008fe40008011604 */
[----:B------:R-:W-:Y:S02]  /*2d60*/  USEL UR5, UR50, UR6, !UP2 ;  /* 0x0000000632057287 */ /* 0x000fe4000d000000 */
[----:B------:R-:W-:-:S04]  /*2d70*/  USEL UR4, UR49, UR4, !UP0 ;  /* 0x0000000431047287 */ /* 0x000fc8000c000000 */
[----:B------:R-:W-:Y:S02]  /*2d80*/  UIADD3 UR6, UPT, UPT, UR5, -UR4, URZ ;  /* 0x8000000405067290 */ /* 0x000fe4000fffe0ff */
[----:B------:R-:W-:Y:S02]  /*2d90*/  UIADD3 UR4, UPT, UPT, -UR5, UR4, URZ ;  /* 0x0000000405047290 */ /* 0x000fe4000fffe1ff */
[----:B------:R-:W-:Y:S02]  /*2da0*/  UIMAD UR49, UR6, UR10, UR49 ;  /* 0x0000000a063172a4 */ /* 0x000fe4000f8e0231 */
[----:B------:R-:W-:-:S12]  /*2db0*/  UIMAD UR50, UR4, UR12, UR50 ;  /* 0x0000000c043272a4 */ /* 0x000fd8000f8e0232 */
.L_x_39:
[----:B------:R-:W-:Y:S01]  /*2dc0*/  R2UR UR5, R48 ;  /* 0x00000000300572ca */ /* 0x000fe200000e0000 */
[----:B------:R-:W-:Y:S01]  /*2dd0*/  UMOV UR31, UR42 ;  /* 0x0000002a001f7c82 */ /* 0x000fe20008000000 */
[----:B------:R-:W-:Y:S02]  /*2de0*/  R2UR UR4, R47 ;  /* 0x000000002f0472ca */ /* 0x000fe400000e0000 */
[----:B------:R-:W-:Y:S02]  /*2df0*/  PLOP3.LUT P1, PT, PT, PT, PT, 0x80, 0x8 ;  /* 0x000000000008781c */ /* 0x000fe40003f2f070 */
[----:B------:R-:W-:-:S07]  /*2e00*/  LOP3.LUT R2, R2, 0x1, RZ, 0x3c, !PT ;  /* 0x0000000102027812 */ /* 0x000fce00078e3cff */
[----:B------:R-:W-:Y:S02]  /*2e10*/  UIADD3 UR45, UPT, UPT, UR50, UR5, URZ ;  /* 0x00000005322d7290 */ /* 0x000fe4000fffe0ff */
[----:B------:R-:W-:Y:S01]  /*2e20*/  UIADD3 UR19, UPT, UPT, UR49, UR4, URZ ;  /* 0x0000000431137290 */ /* 0x000fe2000fffe0ff */
[----:B------:R-:W-:Y:S11]  /*2e30*/  BRA.U UP1, `(.L_x_40) ;  /* 0xffffffe901b07547 */ /* 0x000ff6000b83ffff */
[----:B------:R-:W-:Y:S01]  /*2e40*/  UIADD3 UR36, UPT, UPT, UR36, 0x68, URZ ;  /* 0x0000006824247890 */ /* 0x000fe2000fffe0ff */
[----:B------:R-:W-:-:S03]  /*2e50*/  MOV R2, UR27 ;  /* 0x0000001b00027c02 */ /* 0x000fc60008000f00 */
[----:B------:R-:W-:Y:S01]  /*2e60*/  ULEA UR4, UR30, UR36, 0x3 ;  /* 0x000000241e047291 */ /* 0x000fe2000f8e18ff */
[----:B------:R-:W-:-:S08]  /*2e70*/  SHF.L.U32 R2, R2, 0x1f, RZ ;  /* 0x0000001f02027819 */ /* 0x000fd000000006ff */
[----:B------:R-:W1:Y:S02]  /*2e80*/  SYNCS.PHASECHK.TRANS64.TRYWAIT P0, [UR4], R2 ;  /* 0x00000002ff0075a7 */ /* 0x000e640008001104 */
[----:B-1----:R-:W-:Y:S05]  /*2e90*/  @!P0 BRA `(.L_x_41) ;  /* 0x0000006c00608947 */ /* 0x002fea0003800000 */
.L_x_157:
[----:B------:R-:W-:-:S04]  /*2ea0*/  UIADD3 UR4, UPT, UPT, UR30, 0x1, URZ ;  /* 0x000000011e047890 */ /* 0x000fc8000fffe0ff */
[----:B------:R-:W-:-:S04]  /*2eb0*/  UISETP.NE.AND UP0, UPT, UR4, 0xd, UPT ;  /* 0x0000000d0400788c */ /* 0x000fc8000bf05270 */
[----:B------:R-:W-:Y:S02]  /*2ec0*/  USEL UR5, URZ, 0x1, UP0 ;  /* 0x00000001ff057887 */ /* 0x000fe40008000000 */
[----:B------:R-:W-:Y:S02]  /*2ed0*/  USEL UR4, UR4, URZ, UP0 ;  /* 0x000000ff04047287 */ /* 0x000fe40008000000 */
[----:B------:R-:W-:Y:S02]  /*2ee0*/  ULOP3.LUT UR6, UR27, UR5, URZ, 0x3c, !UPT ;  /* 0x000000051b067292 */ /* 0x000fe4000f8e3cff */
[----:B------:R-:W-:-:S04]  /*2ef0*/  ULEA UR5, UR4, UR36, 0x3 ;  /* 0x0000002404057291 */ /* 0x000fc8000f8e18ff */
[----:B-1----:R-:W-:-:S04]  /*2f00*/  MOV R2, UR6 ;  /* 0x0000000600027c02 */ /* 0x002fc80008000f00 */
[----:B------:R-:W-:-:S04]  /*2f10*/  SHF.L.U32 R2, R2, 0x1f, RZ ;  /* 0x0000001f02027819 */ /* 0x000fc800000006ff */
[----:B------:R-:W1:Y:S02]  /*2f20*/  SYNCS.PHASECHK.TRANS64.TRYWAIT P0, [UR5], R2 ;  /* 0x00000002ff0075a7 */ /* 0x000e640008001105 */
[----:B-1----:R-:W-:Y:S05]  /*2f30*/  @!P0 BRA `(.L_x_42) ;  /* 0x0000006c00508947 */ /* 0x002fea0003800000 */
.L_x_159:
        /* <DEDUP_REMOVED lines=10> */
.L_x_161:
        /* <DEDUP_REMOVED lines=10> */
.L_x_163:
        /* <DEDUP_REMOVED lines=10> */
.L_x_165:
        /* <DEDUP_REMOVED lines=10> */
.L_x_167:
        /* <DEDUP_REMOVED lines=10> */
.L_x_169:
        /* <DEDUP_REMOVED lines=10> */
.L_x_171:
        /* <DEDUP_REMOVED lines=10> */
.L_x_173:
        /* <DEDUP_REMOVED lines=10> */
.L_x_175:
        /* <DEDUP_REMOVED lines=10> */
.L_x_177:
        /* <DEDUP_REMOVED lines=10> */
.L_x_179:
[----:B------:R-:W-:-:S04]  /*3580*/  UIADD3 UR4, UPT, UPT, UR4, 0x1, URZ ;  /* 0x0000000104047890 */ /* 0x000fc8000fffe0ff */
[----:B------:R-:W-:-:S04]  /*3590*/  UISETP.NE.AND UP0, UPT, UR4, 0xd, UPT ;  /* 0x0000000d0400788c */ /* 0x000fc8000bf05270 */
[----:B------:R-:W-:Y:S02]  /*35a0*/  USEL UR5, URZ, 0x1, UP0 ;  /* 0x00000001ff057887 */ /* 0x000fe40008000000 */
[----:B------:R-:W-:Y:S02]  /*35b0*/  USEL UR4, UR4, URZ, UP0 ;  /* 0x000000ff04047287 */ /* 0x000fe40008000000 */
[----:B------:R-:W-:Y:S02]  /*35c0*/  ULOP3.LUT UR5, UR6, UR5, URZ, 0x3c, !UPT ;  /* 0x0000000506057292 */ /* 0x000fe4000f8e3cff */
[----:B------:R-:W-:-:S04]  /*35d0*/  ULEA UR4, UR4, UR36, 0x3 ;  /* 0x0000002404047291 */ /* 0x000fc8000f8e18ff */
[----:B-1----:R-:W-:Y:S02]  /*35e0*/  IMAD.U32 R2, RZ, RZ, UR5 ;  /* 0x00000005ff027e24 */ /* 0x002fe4000f8e00ff */
[----:B------:R-:W-:-:S03]  /*35f0*/  MOV R0, UR4 ;  /* 0x0000000400007c02 */ /* 0x000fc60008000f00 */
[----:B------:R-:W-:-:S07]  /*3600*/  SHF.L.U32 R2, R2, 0x1f, RZ ;  /* 0x0000001f02027819 */ /* 0x000fce00000006ff */
.L_x_53:
[----:B-1----:R1:W2:Y:S02]  /*3610*/  SYNCS.PHASECHK.TRANS64.TRYWAIT P0, [R0+URZ], R2 ;  /* 0x00000002000075a7 */ /* 0x0022a400080011ff */
[----:B--2---:R-:W-:Y:S05]  /*3620*/  @!P0 NANOSLEEP.SYNCS 0x989680 ;  /* 0x009896800000895d */ /* 0x004fea0003900000 */
[----:B------:R-:W2:Y:S02]  /*3630*/  @!P0 SYNCS.PHASECHK.TRANS64 P0, [R0+URZ], R2 ;  /* 0x00000002000085a7 */ /* 0x000ea400080010ff */
[----:B--2---:R-:W-:Y:S05]  /*3640*/  @P0 EXIT ;  /* 0x000000000000094d */ /* 0x004fea0003800000 */
[----:B------:R-:W-:Y:S05]  /*3650*/  BRA `(.L_x_53) ;  /* 0xfffffffc00ec7947 */ /* 0x000fea000383ffff */
.L_x_22:
[----:B------:R-:W2:Y:S02]  /*3660*/  S2UR UR4, SR_CgaCtaId ;  /* 0x00000000000479c3 */ /* 0x000ea40000008800 */
[----:B--2---:R-:W-:-:S04]  /*3670*/  UISETP.NE.AND UP0, UPT, UR4, URZ, UPT ;  /* 0x000000ff0400728c */ /* 0x004fc8000bf05270 */
[----:B------:R-:W-:-:S09]  /*3680*/  UISETP.NE.OR UP0, UPT, UR18, 0x1, UP0 ;  /* 0x000000011200788c */ /* 0x000fd20008705670 */
[----:B------:R-:W-:Y:S05]  /*3690*/  BRA.U UP0, `(.L_x_54) ;  /* 0x0000000100b47547 */ /* 0x000fea000b800000 */
[----:B------:R-:W2:Y:S01]  /*36a0*/  S2UR UR5, SR_CgaCtaId ;  /* 0x00000000000579c3 */ /* 0x000ea20000008800 */
[----:B------:R-:W-:Y:S01]  /*36b0*/  UMOV UR4, 0x400 ;  /* 0x0000040000047882 */ /* 0x000fe20000000000 */
[----:B------:R-:W-:Y:S01]  /*36c0*/  HFMA2 R2, -RZ, RZ, 0, 5.9604644775390625e-08 ;  /* 0x00000001ff027431 */ /* 0x000fe200000001ff */
[----:B------:R-:W-:Y:S01]  /*36d0*/  ISETP.GE.U32.AND P0, PT, R3, 0x2, PT ;  /* 0x000000020300780c */ /* 0x000fe20003f06070 */
[----:B------:R-:W-:Y:S01]  /*36e0*/  IMAD.MOV.U32 R8, RZ, RZ, RZ ;  /* 0x000000ffff087224 */ /* 0x000fe200078e00ff */
[----:B--2---:R-:W-:-:S04]  /*36f0*/  ULEA UR4, UR5, UR4, 0x18 ;  /* 0x0000000405047291 */ /* 0x004fc8000f8ec0ff */
[----:B------:R-:W-:Y:S02]  /*3700*/  UIADD3 UR5, UPT, UPT, UR4, 0x128, URZ ;  /* 0x0000012804057890 */ /* 0x000fe4000fffe0ff */
[----:B------:R-:W-:Y:S02]  /*3710*/  UIADD3 UR8, UPT, UPT, UR4, 0x120, URZ ;  /* 0x0000012004087890 */ /* 0x000fe4000fffe0ff */
[----:B------:R-:W-:-:S12]  /*3720*/  UPRMT UR5, URZ, 0x654, UR5 ;  /* 0x00000654ff057896 */ /* 0x000fd80008000005 */
.L_x_57:
[----:B------:R-:W-:Y:S01]  /*3730*/  SHF.L.U32 R6, R2, 0x1f, RZ ;  /* 0x0000001f02067819 */ /* 0x000fe200000006ff */
[----:B------:R-:W-:Y:S02]  /*3740*/  IMAD.U32 R4, RZ, RZ, UR8 ;  /* 0x00000008ff047e24 */ /* 0x000fe4000f8e00ff */
[----:B------:R-:W-:Y:S01]  /*3750*/  @!P0 IMAD.MOV.U32 R5, RZ, RZ, 0x10 ;  /* 0x00000010ff058424 */ /* 0x000fe200078e00ff */
[----:B------:R-:W2:Y:S02]  /*3760*/  SYNCS.PHASECHK.TRANS64.TRYWAIT P1, [UR4+0x128], R6 ;  /* 0x00012806ff0075a7 */ /* 0x000ea40008021104 */
[----:B------:R-:W-:-:S04]  /*3770*/  PRMT R4, R3, 0x654, R4 ;  /* 0x0000065403047816 */ /* 0x000fc80000000004 */
[----:B------:R-:W-:Y:S01]  /*3780*/  SEL R0, R4, R0, !P0 ;  /* 0x0000000004007207 */ /* 0x000fe20004000000 */
[----:B--2---:R-:W-:Y:S06]  /*3790*/  @!P1 BRA `(.L_x_55) ;  /* 0x0000006800409947 */ /* 0x004fec0003800000 */
.L_x_181:
[----:B------:R-:W-:Y:S01]  /*37a0*/  UIADD3 UR6, UPT, UPT, UR4, 0x160, URZ ;  /* 0x0000016004067890 */ /* 0x000fe2000fffe0ff */
[----:B------:R3:W-:Y:S01]  /*37b0*/  @!P0 SYNCS.ARRIVE.TRANS64.RED RZ, [R0+URZ], R5 ;  /* 0x0000000500ff89a7 */ /* 0x0007e200080004ff */
[----:B------:R-:W-:Y:S01]  /*37c0*/  UIADD3 UR7, UPT, UPT, UR4, 0x120, URZ ;  /* 0x0000012004077890 */ /* 0x000fe2000fffe0ff */
[----:B------:R-:W-:-:S08]  /*37d0*/  LOP3.LUT R2, R2, 0x1, RZ, 0x3c, !PT ;  /* 0x0000000102027812 */ /* 0x000fd000078e3cff */
[----:B------:R-:W-:Y:S06]  /*37e0*/  UGETNEXTWORKID.BROADCAST [UR6], [UR7] ;  /* 0x00000000060073ca */ /* 0x000fec0008000100 */
[----:B---3--:R-:W-:-:S04]  /*37f0*/  SHF.L.U32 R5, R8, 0x1f, RZ ;  /* 0x0000001f08057819 */ /* 0x008fc800000006ff */
[----:B------:R-:W3:Y:S02]  /*3800*/  SYNCS.PHASECHK.TRANS64.TRYWAIT P1, [UR4+0x120], R5 ;  /* 0x00012005ff0075a7 */ /* 0x000ee40008021104 */
[----:B---3--:R-:W-:Y:S05]  /*3810*/  @!P1 BRA `(.L_x_56) ;  /* 0x0000006800389947 */ /* 0x008fea0003800000 */
.L_x_183:
[----:B--2---:R-:W2:Y:S01]  /*3820*/  LDS.128 R4, [UR4+0x160] ;  /* 0x00016004ff047984 */ /* 0x004ea20008000c00 */
[----:B------:R-:W-:Y:S01]  /*3830*/  LOP3.LUT R8, R8, 0x1, RZ, 0x3c, !PT ;  /* 0x0000000108087812 */ /* 0x000fe200078e3cff */
[----:B------:R-:W-:Y:S01]  /*3840*/  @!PT LDS RZ, [RZ] ;  /* 0x00000000fffff984 */ /* 0x000fe20000000800 */
[----:B------:R-:W-:Y:S01]  /*3850*/  @!PT LDS RZ, [RZ] ;  /* 0x00000000fffff984 */ /* 0x000fe20000000800 */
[----:B------:R-:W-:Y:S01]  /*3860*/  @!PT LDS RZ, [RZ] ;  /* 0x00000000fffff984 */ /* 0x000fe20000000800 */
[----:B------:R-:W-:Y:S01]  /*3870*/  @!PT LDS RZ, [RZ] ;  /* 0x00000000fffff984 */ /* 0x000fe20000000800 */
[----:B------:R3:W-:Y:S06]  /*3880*/  MEMBAR.ALL.CTA ;  /* 0x0000000000007992 */ /* 0x0007ec0000008000 */
[----:B---3--:R-:W3:Y:S02]  /*3890*/  FENCE.VIEW.ASYNC.S ;  /* 0x00000000000073c6 */ /* 0x008ee40000000000 */
[----:B---3--:R-:W-:Y:S01]  /*38a0*/  SYNCS.ARRIVE.TRANS64.RED.A1T0 RZ, [UR5], RZ ;  /* 0x000000ffffff79a7 */ /* 0x008fe20008100405 */
[----:B--2---:R-:W-:-:S13]  /*38b0*/  LOP3.LUT P1, RZ, R6, 0x1, RZ, 0xc0, !PT ;  /* 0x0000000106ff7812 */ /* 0x004fda000782c0ff */
[----:B------:R-:W-:Y:S05]  /*38c0*/  @P1 BRA `(.L_x_57) ;  /* 0xfffffffc00981947 */ /* 0x000fea000383ffff */
[----:B------:R-:W-:-:S04]  /*38d0*/  SHF.L.U32 R0, R2, 0x1f, RZ ;  /* 0x0000001f02007819 */ /* 0x000fc800000006ff */
[----:B------:R-:W2:Y:S02]  /*38e0*/  SYNCS.PHASECHK.TRANS64 P0, [UR4+0x128], R0 ;  /* 0x00012800ff0075a7 */ /* 0x000ea40008001004 */
[----:B-12---:R-:W-:Y:S05]  /*38f0*/  @P0 EXIT ;  /* 0x000000000000094d */ /* 0x006fea0003800000 */
[----:B------:R-:W-:-:S07]  /*3900*/  MOV R0, UR4 ;  /* 0x0000000400007c02 */ /* 0x000fce0008000f00 */
.L_x_58:
[----:B-1----:R-:W-:-:S04]  /*3910*/  SHF.L.U32 R3, R2, 0x1f, RZ ;  /* 0x0000001f02037819 */ /* 0x002fc800000006ff */
[----:B------:R1:W2:Y:S03]  /*3920*/  SYNCS.PHASECHK.TRANS64.TRYWAIT P0, [R0+URZ+0x128], R3 ;  /* 0x00012803000075a7 */ /* 0x0002a600080011ff */
[----:B--2---:R-:W-:Y:S05]  /*3930*/  @!P0 NANOSLEEP.SYNCS 0x989680 ;  /* 0x009896800000895d */ /* 0x004fea0003900000 */
[----:B------:R-:W2:Y:S02]  /*3940*/  @!P0 SYNCS.PHASECHK.TRANS64 P0, [R0+URZ+0x128], R3 ;  /* 0x00012803000085a7 */ /* 0x000ea400080010ff */
[----:B--2---:R-:W-:Y:S05]  /*3950*/  @P0 EXIT ;  /* 0x000000000000094d */ /* 0x004fea0003800000 */
[----:B------:R-:W-:Y:S05]  /*3960*/  BRA `(.L_x_58) ;  /* 0xfffffffc00e87947 */ /* 0x000fea000383ffff */
.L_x_54:
[----:B------:R-:W-:Y:S05]  /*3970*/  BRA.U UP4, `(.L_x_59) ;  /* 0x0000001104a47547 */ /* 0x000fea000b800000 */
[----:B------:R-:W2:Y:S01]  /*3980*/  S2UR UR4, SR_CgaCtaId ;  /* 0x00000000000479c3 */ /* 0x000ea20000008800 */
[----:B------:R-:W-:Y:S01]  /*3990*/  UMOV UR5, 0x40 ;  /* 0x0000004000057882 */ /* 0x000fe20000000000 */
[----:B------:R-:W-:Y:S01]  /*39a0*/  NOP ;  /* 0x0000000000007918 */ /* 0x000fe20000000000 */
[----:B------:R-:W-:Y:S01]  /*39b0*/  UMOV UR6, 0x400 ;  /* 0x0000040000067882 */ /* 0x000fe20000000000 */
[----:B--2---:R-:W-:Y:S02]  /*39c0*/  ULEA UR5, UR4, UR5, 0x18 ;  /* 0x0000000504057291 */ /* 0x004fe4000f8ec0ff */
[----:B------:R-:W-:-:S07]  /*39d0*/  ULEA UR6, UR4, UR6, 0x18 ;  /* 0x0000000604067291 */ /* 0x000fce000f8ec0ff */
[----:B------:R-:W2:Y:S02]  /*39e0*/  LDS.U8 R3, [UR5+0x1c] ;  /* 0x00001c05ff037984 */ /* 0x000ea40008000000 */
[----:B--2---:R-:W-:-:S13]  /*39f0*/  ISETP.NE.AND P0, PT, R3, RZ, PT ;  /* 0x000000ff0300720c */ /* 0x004fda0003f05270 */
[----:B------:R-:W-:Y:S05]  /*3a00*/  @P0 BRA `(.L_x_60) ;  /* 0x0000000400080947 */ /* 0x000fea0003800000 */
[----:B------:R-:W-:Y:S02]  /*3a10*/  UISETP.NE.U32.AND UP1, UPT, UR38, 0x1, UPT ;  /* 0x000000012600788c */ /* 0x000fe4000bf25070 */
[----:B------:R-:W-:-:S07]  /*3a20*/  UIADD3 UR7, UPT, UPT, UR5, 0x8, URZ ;  /* 0x0000000805077890 */ /* 0x000fce000fffe0ff */
[----:B------:R-:W-:Y:S05]  /*3a30*/  BRA.U !UP1, `(.L_x_61) ;  /* 0x00000001099c7547 */ /* 0x000fea000b800000 */
[----:B------:R-:W-:Y:S01]  /*3a40*/  ELECT P0, URZ, PT ;  /* 0x0000000000ff782f */ /* 0x000fe20003800000 */
[----:B------:R-:W-:-:S12]  /*3a50*/  BSSY B0, `(.L_x_61) ;  /* 0x0000025000007945 */ /* 0x000fd80003800000 */
[----:B------:R-:W-:Y:S05]  /*3a60*/  @!P0 BRA `(.L_x_62) ;  /* 0x00000000008c8947 */ /* 0x000fea0003800000 */
[----:B------:R-:W-:-:S05]  /*3a70*/  UMOV UR4, 0x10 ;  /* 0x0000001000047882 */ /* 0x000fca0000000000 */
[----:B------:R-:W-:Y:S04]  /*3a80*/  DEPBAR.LE SB2, 0x36 ;  /* 0x0000ad800000791a */ /* 0x000fe80000000000 */
[----:B------:R-:W2:Y:S02]  /*3a90*/  UTCATOMSWS.2CTA.FIND_AND_SET.ALIGN UP0, UR4, UR4 ;  /* 0x00000004000475e3 */ /* 0x000ea40008200800 */
[----:B--2---:R-:W-:Y:S01]  /*3aa0*/  MOV R10, UR4 ;  /* 0x00000004000a7c02 */ /* 0x004fe20008000f00 */
[----:B------:R-:W-:Y:S06]  /*3ab0*/  BRA.U UP0, `(.L_x_63) ;  /* 0x0000000100187547 */ /* 0x000fec000b800000 */
.L_x_64:
[----:B------:R-:W-:Y:S05]  /*3ac0*/  NANOSLEEP 0x64 ;  /* 0x000000640000795d */ /* 0x000fea0003800000 */
[----:B------:R-:W-:-:S05]  /*3ad0*/  UMOV UR4, 0x10 ;  /* 0x0000001000047882 */ /* 0x000fca0000000000 */
[----:B------:R-:W-:Y:S04]  /*3ae0*/  DEPBAR.LE SB2, 0x36 ;  /* 0x0000ad800000791a */ /* 0x000fe80000000000 */
[----:B------:R-:W2:Y:S02]  /*3af0*/  UTCATOMSWS.2CTA.FIND_AND_SET.ALIGN UP0, UR4, UR4 ;  /* 0x00000004000475e3 */ /* 0x000ea40008200800 */
[----:B--2---:R-:W-:Y:S01]  /*3b00*/  MOV R10, UR4 ;  /* 0x00000004000a7c02 */ /* 0x004fe20008000f00 */
[----:B------:R-:W-:Y:S05]  /*3b10*/  BRA.U !UP0, `(.L_x_64) ;  /* 0xfffffffd08e87547 */ /* 0x000fea000b83ffff */
.L_x_63:
[----:B------:R-:W2:Y:S01]  /*3b20*/  LDS R6, [UR5+0x10] ;  /* 0x00001005ff067984 */ /* 0x000ea20008000800 */
[----:B------:R-:W-:Y:S01]  /*3b30*/  IMAD.U32 R3, RZ, RZ, UR6 ;  /* 0x00000006ff037e24 */ /* 0x000fe2000f8e00ff */
[----:B------:R-:W-:-:S03]  /*3b40*/  MOV R4, UR37 ;  /* 0x0000002500047c02 */ /* 0x000fc60008000f00 */
[----:B------:R-:W-:Y:S01]  /*3b50*/  VIADD R3, R3, 0x170 ;  /* 0x0000017003037836 */ /* 0x000fe20000000000 */
[----:B--2---:R-:W-:-:S04]  /*3b60*/  SHF.L.U32 R6, R6, 0x1f, RZ ;  /* 0x0000001f06067819 */ /* 0x004fc800000006ff */
[----:B------:R-:W2:Y:S02]  /*3b70*/  SYNCS.PHASECHK.TRANS64.TRYWAIT P0, [UR5+0x8], R6 ;  /* 0x00000806ff0075a7 */ /* 0x000ea40008001105 */
[----:B--2---:R-:W-:Y:S05]  /*3b80*/  @P0 BRA `(.L_x_65) ;  /* 0x0000000000080947 */ /* 0x004fea0003800000 */
[----:B------:R-:W2:Y:S02]  /*3b90*/  SYNCS.PHASECHK.TRANS64.TRYWAIT P0, [UR5+0x8], R6 ;  /* 0x00000806ff0075a7 */ /* 0x000ea40008001105 */
[----:B--2---:R-:W-:Y:S05]  /*3ba0*/  @!P0 BRA `(.L_x_66) ;  /* 0x00000064006c8947 */ /* 0x004fea0003800000 */
.L_x_65:
[----:B------:R-:W-:Y:S01]  /*3bb0*/  PRMT R4, R4, 0x654, R3 ;  /* 0x0000065404047816 */ /* 0x000fe20000000003 */
[----:B------:R-:W-:Y:S01]  /*3bc0*/  HFMA2 R3, -RZ, RZ, 0, 5.9604644775390625e-08 ;  /* 0x00000001ff037431 */ /* 0x000fe200000001ff */
[----:B------:R-:W-:Y:S01]  /*3bd0*/  UPRMT UR4, UR37, 0x654, UR7 ;  /* 0x0000065425047896 */ /* 0x000fe20008000007 */
[----:B------:R-:W-:Y:S02]  /*3be0*/  IMAD.MOV.U32 R8, RZ, RZ, 0xffff ;  /* 0x0000ffffff087424 */ /* 0x000fe400078e00ff */
[----:B--2---:R-:W-:Y:S02]  /*3bf0*/  IMAD.MOV.U32 R6, RZ, RZ, 0x4 ;  /* 0x00000004ff067424 */ /* 0x004fe400078e00ff */
[----:B------:R-:W-:Y:S01]  /*3c00*/  IMAD.SHL.U32 R9, R10, 0x20, RZ ;  /* 0x000000200a097824 */ /* 0x000fe200078e00ff */
[----:B------:R-:W-:Y:S02]  /*3c10*/  MOV R5, UR4 ;  /* 0x0000000400057c02 */ /* 0x000fe40008000f00 */
[-C--:B------:R-:W-:Y:S01]  /*3c20*/  SHF.L.U32 R8, R8, R10.reuse, RZ ;  /* 0x0000000a08087219 */ /* 0x080fe200000006ff */
[----:B------:R2:W-:Y:S01]  /*3c30*/  SYNCS.ARRIVE.TRANS64.RED RZ, [UR4], R6 ;  /* 0x00000006ffff79a7 */ /* 0x0005e20008000404 */
[----:B------:R-:W-:Y:S01]  /*3c40*/  SHF.L.U32 R7, R3, R10, RZ ;  /* 0x0000000a03077219 */ /* 0x000fe200000006ff */
[----:B------:R2:W-:Y:S04]  /*3c50*/  STS [UR6+0x170], R9 ;  /* 0x00017009ff007988 */ /* 0x0005e80008000806 */
[----:B------:R2:W-:Y:S04]  /*3c60*/  STAS [R4.64], R10 ;  /* 0x0000000a04007dbd */ /* 0x0005e8000c0008ff */
[----:B------:R2:W-:Y:S04]  /*3c70*/  ATOMS.OR RZ, [UR5+0x14], R8 ;  /* 0x00001408ffff798c */ /* 0x0005e8000b000005 */
[----:B------:R2:W-:Y:S04]  /*3c80*/  ATOMS.OR RZ, [UR5+0x18], R7 ;  /* 0x00001807ffff798c */ /* 0x0005e8000b000005 */
[----:B------:R2:W-:Y:S02]  /*3c90*/  ATOMS.XOR RZ, [UR5+0x10], R3 ;  /* 0x00001003ffff798c */ /* 0x0005e4000b800005 */
.L_x_62:
[----:B-1----:R-:W-:Y:S05]  /*3ca0*/  BSYNC B0 ;  /* 0x0000000000007941 */ /* 0x002fea0003800000 */
.L_x_61:
[----:B------:R-:W-:Y:S05]  /*3cb0*/  BRA.U UP1, `(.L_x_67) ;  /* 0x00000001016c7547 */ /* 0x000fea000b800000 */
[----:B------:R-:W-:-:S03]  /*3cc0*/  UMOV UR4, 0xffffffff ;  /* 0xffffffff00047882 */ /* 0x000fc60000000000 */
[----:B------:R-:W-:Y:S05]  /*3cd0*/  BRA.DIV UR4, `(.L_x_68) ;  /* 0x0000006604387947 */ /* 0x000fea000b800000 */
[----:B------:R-:W-:-:S13]  /*3ce0*/  ELECT P6, URZ, PT ;  /* 0x0000000000ff782f */ /* 0x000fda00038c0000 */
.L_x_186:
[----:B------:R-:W-:Y:S05]  /*3cf0*/  @!P6 BRA `(.L_x_67) ;  /* 0x00000000005ce947 */ /* 0x000fea0003800000 */
[----:B--2---:R-:W2:Y:S02]  /*3d00*/  LDS R4, [UR5+0x10] ;  /* 0x00001005ff047984 */ /* 0x004ea40008000800 */
[----:B--2---:R-:W-:-:S04]  /*3d10*/  SHF.L.U32 R4, R4, 0x1f, RZ ;  /* 0x0000001f04047819 */ /* 0x004fc800000006ff */
[----:B------:R-:W2:Y:S02]  /*3d20*/  SYNCS.PHASECHK.TRANS64.TRYWAIT P0, [UR5+0x8], R4 ;  /* 0x00000804ff0075a7 */ /* 0x000ea40008001105 */
[----:B--2---:R-:W-:Y:S05]  /*3d30*/  @P0 BRA `(.L_x_69) ;  /* 0x0000000000080947 */ /* 0x004fea0003800000 */
[----:B------:R-:W2:Y:S02]  /*3d40*/  SYNCS.PHASECHK.TRANS64.TRYWAIT P0, [UR5+0x8], R4 ;  /* 0x00000804ff0075a7 */ /* 0x000ea40008001105 */
[----:B--2---:R-:W-:Y:S05]  /*3d50*/  @!P0 BRA `(.L_x_70) ;  /* 0x0000006400388947 */ /* 0x004fea0003800000 */
.L_x_69:
[----:B------:R-:W3:Y:S01]  /*3d60*/  LDS R6, [UR6+0x170] ;  /* 0x00017006ff067984 */ /* 0x000ee20008000800 */
[----:B--2---:R-:W-:Y:S02]  /*3d70*/  HFMA2 R3, -RZ, RZ, 0, 5.9604644775390625e-08 ;  /* 0x00000001ff037431 */ /* 0x004fe400000001ff */
[----:B------:R-:W-:Y:S01]  /*3d80*/  IMAD.MOV.U32 R4, RZ, RZ, 0xffff ;  /* 0x0000ffffff047424 */ /* 0x000fe200078e00ff */
[----:B------:R-:W-:Y:S01]  /*3d90*/  UPRMT UR4, UR37, 0x654, UR7 ;  /* 0x0000065425047896 */ /* 0x000fe20008000007 */
[----:B---3--:R-:W-:-:S03]  /*3da0*/  IMAD.SHL.U32 R5, R6, 0x20, RZ ;  /* 0x0000002006057824 */ /* 0x008fc600078e00ff */
[-C--:B------:R-:W-:Y:S02]  /*3db0*/  SHF.L.U32 R4, R4, R6.reuse, RZ ;  /* 0x0000000604047219 */ /* 0x080fe400000006ff */
[----:B------:R-:W-:Y:S01]  /*3dc0*/  SHF.L.U32 R6, R3, R6, RZ ;  /* 0x0000000603067219 */ /* 0x000fe200000006ff */
[----:B------:R3:W-:Y:S04]  /*3dd0*/  STS [UR6+0x170], R5 ;  /* 0x00017005ff007988 */ /* 0x0007e80008000806 */
[----:B------:R3:W-:Y:S04]  /*3de0*/  ATOMS.OR RZ, [UR5+0x14], R4 ;  /* 0x00001404ffff798c */ /* 0x0007e8000b000005 */
[----:B------:R3:W-:Y:S01]  /*3df0*/  ATOMS.OR RZ, [UR5+0x18], R6 ;  /* 0x00001806ffff798c */ /* 0x0007e2000b000005 */
[----:B------:R-:W-:Y:S03]  /*3e00*/  SYNCS.ARRIVE.TRANS64.RED.A1T0 RZ, [UR4], RZ ;  /* 0x000000ffffff79a7 */ /* 0x000fe60008100404 */
[----:B------:R3:W-:Y:S01]  /*3e10*/  ATOMS.XOR RZ, [UR5+0x10], R3 ;  /* 0x00001003ffff798c */ /* 0x0007e2000b800005 */
[----:B------:R-:W-:Y:S05]  /*3e20*/  BRA `(.L_x_67) ;  /* 0x0000000000107947 */ /* 0x000fea0003800000 */
.L_x_60:
[----:B------:R-:W-:Y:S02]  /*3e30*/  MOV R3, 0xffffffff ;  /* 0xffffffff00037802 */ /* 0x000fe40000000f00 */
[----:B------:R-:W-:-:S03]  /*3e40*/  MOV R4, 0x3e70 ;  /* 0x00003e7000047802 */ /* 0x000fc60000000f00 */
[----:B------:R2:W-:Y:S04]  /*3e50*/  STS [UR6+0x170], R3 ;  /* 0x00017003ff007988 */ /* 0x0005e80008000806 */
[----:B-12--5:R-:W-:Y:S05]  /*3e60*/  CALL.REL.NOINC `($__internal_1_$__cuda_sm10x_tcgen05_guardrail_trap_phase_invalid_during_alloc) ;  /* 0x0000006800e87944 */ /* 0x026fea0003c00000 */
.L_x_67:
[----:B------:R-:W-:Y:S05]  /*3e70*/  WARPSYNC.ALL ;  /* 0x0000000000007948 */ /* 0x000fea0003800000 */
[----:B------:R-:W4:Y:S01]  /*3e80*/  S2UR UR20, SR_CgaCtaId ;  /* 0x00000000001479c3 */ /* 0x000f220000008800 */
[----:B------:R-:W-:Y:S01]  /*3e90*/  UMOV UR4, 0x400 ;  /* 0x0000040000047882 */ /* 0x000fe20000000000 */
[----:B------:R-:W-:-:S06]  /*3ea0*/  NOP ;  /* 0x0000000000007918 */ /* 0x000fcc0000000000 */
[----:B------:R-:W-:Y:S06]  /*3eb0*/  BAR.ARV 0x6, 0xa0 ;  /* 0x0182800000007b1d */ /* 0x000fec0000002000 */
[----:B------:R-:W1:Y:S01]  /*3ec0*/  LDCU.64 UR6, c[0x0][0x388] ;  /* 0x00007100ff0677ac */ /* 0x000e620008000a00 */
[----:B------:R-:W-:Y:S01]  /*3ed0*/  LOP3.LUT R2, R2, 0xffff, RZ, 0xc0, !PT ;  /* 0x0000ffff02027812 */ /* 0x000fe200078ec0ff */
[----:B--2---:R-:W-:Y:S01]  /*3ee0*/  IMAD.MOV.U32 R8, RZ, RZ, 0x1 ;  /* 0x00000001ff087424 */ /* 0x004fe200078e00ff */
[----:B------:R-:W-:Y:S01]  /*3ef0*/  LOP3.LUT R0, R0, 0xffff, RZ, 0xc0, !PT ;  /* 0x0000ffff00007812 */ /* 0x000fe200078ec0ff */
[----:B------:R-:W2:Y:S01]  /*3f00*/  LDCU.64 UR8, c[0x0][0x390] ;  /* 0x00007200ff0877ac */ /* 0x000ea20008000a00 */
[----:B------:R-:W-:Y:S01]  /*3f10*/  R2UR UR21, R2 ;  /* 0x00000000021572ca */ /* 0x000fe200000e0000 */
[----:B------:R-:W-:Y:S01]  /*3f20*/  IMAD.MOV.U32 R2, RZ, RZ, RZ ;  /* 0x000000ffff027224 */ /* 0x000fe200078e00ff */
[----:B------:R-:W-:Y:S01]  /*3f30*/  R2UR UR35, R0 ;  /* 0x00000000002372ca */ /* 0x000fe200000e0000 */
[----:B------:R-:W-:Y:S01]  /*3f40*/  IMAD.MOV.U32 R0, RZ, RZ, RZ ;  /* 0x000000ffff007224 */ /* 0x000fe200078e00ff */
[----:B------:R-:W-:Y:S01]  /*3f50*/  UMOV UR24, URZ ;  /* 0x000000ff00187c82 */ /* 0x000fe20008000000 */
[----:B----4-:R-:W-:Y:S01]  /*3f60*/  ULEA UR20, UR20, UR4, 0x18 ;  /* 0x0000000414147291 */ /* 0x010fe2000f8ec0ff */
[----:B------:R-:W-:Y:S01]  /*3f70*/  UMOV UR19, URZ ;  /* 0x000000ff00137c82 */ /* 0x000fe20008000000 */
[----:B------:R-:W-:-:S02]  /*3f80*/  UISETP.NE.AND UP3, UPT, UR38, URZ, UPT ;  /* 0x000000ff2600728c */ /* 0x000fc4000bf65270 */
[----:B------:R-:W-:Y:S01]  /*3f90*/  UIADD3 UR34, UPT, UPT, UR20, 0x128, URZ ;  /* 0x0000012814227890 */ /* 0x000fe2000fffe0ff */
[----:B------:R-:W-:Y:S01]  /*3fa0*/  UMOV UR32, 0x0 ;  /* 0x0000000000207882 */ /* 0x000fe20000000000 */
[----:B-1----:R-:W-:-:S03]  /*3fb0*/  UIADD3 UR4, UPT, UPT, UR6, 0x3f, URZ ;  /* 0x0000003f06047890 */ /* 0x002fc6000fffe0ff */
[----:B---3--:R-:W1:Y:S01]  /*3fc0*/  LDS R3, [UR20+0x170] ;  /* 0x00017014ff037984 */ /* 0x008e620008000800 */
[----:B------:R-:W-:Y:S01]  /*3fd0*/  UMOV UR33, 0x8210010 ;  /* 0x0821001000217882 */ /* 0x000fe20000000000 */
[----:B------:R-:W-:Y:S02]  /*3fe0*/  UPRMT UR34, URZ, 0x654, UR34 ;  /* 0x00000654ff227896 */ /* 0x000fe40008000022 */
[----:B------:R-:W-:Y:S01]  /*3ff0*/  USHF.R.S32.HI UR5, URZ, 0x1f, UR4 ;  /* 0x0000001fff057899 */ /* 0x000fe20008011404 */
[----:B------:R-:W-:Y:S01]  /*4000*/  UMOV UR30, 0x0 ;  /* 0x00000000001e7882 */ /* 0x000fe20000000000 */
[----:B------:R-:W-:Y:S02]  /*4010*/  UMOV UR31, 0x8210010 ;  /* 0x08210010001f7882 */ /* 0x000fe40000000000 */
[----:B------:R-:W-:Y:S02]  /*4020*/  ULEA.HI UR4, UR5, UR4, URZ, 0x6 ;  /* 0x0000000405047291 */ /* 0x000fe4000f8f30ff */
[----:B------:R-:W-:-:S02]  /*4030*/  UIADD3 UR5, UPT, UPT, UR20, 0x1e300, URZ ;  /* 0x0001e30014057890 */ /* 0x000fc4000fffe0ff */
[----:B------:R-:W-:Y:S02]  /*4040*/  USHF.R.S32.HI UR4, URZ, 0x6, UR4 ;  /* 0x00000006ff047899 */ /* 0x000fe40008011404 */
[----:B------:R-:W-:Y:S02]  /*4050*/  USHF.R.U32.HI UR5, URZ, 0x4, UR5 ;  /* 0x00000004ff057899 */ /* 0x000fe40008011605 */
[----:B------:R-:W-:Y:S02]  /*4060*/  UIMAD UR4, UR4, UR7, URZ ;  /* 0x00000007040472a4 */ /* 0x000fe4000f8e02ff */
[----:B------:R-:W-:Y:S02]  /*4070*/  ULOP3.LUT UR23, UR5, 0x3fff, URZ, 0xc0, !UPT ;  /* 0x00003fff05177892 */ /* 0x000fe4000f8ec0ff */
[----:B--2---:R-:W-:Y:S01]  /*4080*/  UIMAD UR4, UR4, UR8, URZ ;  /* 0x00000008040472a4 */ /* 0x004fe2000f8e02ff */
[----:B------:R-:W-:Y:S01]  /*4090*/  UMOV UR28, 0x0 ;  /* 0x00000000001c7882 */ /* 0x000fe20000000000 */
[----:B------:R-:W-:-:S02]  /*40a0*/  UMOV UR29, 0x8210010 ;  /* 0x08210010001d7882 */ /* 0x000fc40000000000 */
[----:B------:R-:W-:Y:S02]  /*40b0*/  UIMAD UR6, UR4, UR9, URZ ;  /* 0x00000009040672a4 */ /* 0x000fe4000f8e02ff */
[----:B------:R-:W-:Y:S02]  /*40c0*/  UIADD3 UR4, UPT, UPT, UR20, 0x4300, URZ ;  /* 0x0000430014047890 */ /* 0x000fe4000fffe0ff */
[----:B------:R-:W-:Y:S02]  /*40d0*/  UIADD3 UR36, UPT, UPT, UR6, -0x1, URZ ;  /* 0xffffffff06247890 */ /* 0x000fe4000fffe0ff */
[----:B------:R-:W-:Y:S02]  /*40e0*/  USHF.R.U32.HI UR4, URZ, 0x4, UR4 ;  /* 0x00000004ff047899 */ /* 0x000fe40008011604 */
[----:B------:R-:W-:Y:S02]  /*40f0*/  UISETP.GE.AND UP4, UPT, UR6, 0x1, UPT ;  /* 0x000000010600788c */ /* 0x000fe4000bf86270 */
[----:B------:R-:W-:Y:S01]  /*4100*/  ULOP3.LUT UR4, UR4, 0x3fff, URZ, 0xc0, !UPT ;  /* 0x00003fff04047892 */ /* 0x000fe2000f8ec0ff */
[----:B------:R-:W-:Y:S01]  /*4110*/  UMOV UR26, 0x0 ;  /* 0x00000000001a7882 */ /* 0x000fe20000000000 */
[----:B------:R-:W-:-:S02]  /*4120*/  UMOV UR27, 0x8210010 ;  /* 0x08210010001b7882 */ /* 0x000fc40000000000 */
[----:B------:R-:W-:Y:S01]  /*4130*/  ULOP3.LUT UR22, UR4, 0x10000, URZ, 0xfc, !UPT ;  /* 0x0001000004167892 */ /* 0x000fe2000f8efcff */
[C---:B-1----:R-:W-:Y:S01]  /*4140*/  VIADD R5, R3.reuse, 0x40 ;  /* 0x0000004003057836 */ /* 0x042fe20000000000 */
[----:B------:R-:W-:-:S04]  /*4150*/  LOP3.LUT R4, R3, 0xffff, RZ, 0xc0, !PT ;  /* 0x0000ffff03047812 */ /* 0x000fc800078ec0ff */
[----:B------:R-:W-:-:S05]  /*4160*/  LOP3.LUT R5, R5, 0xffff, RZ, 0xc0, !PT ;  /* 0x0000ffff05057812 */ /* 0x000fca00078ec0ff */
[----:B------:R1:W-:Y:S02]  /*4170*/  STL.64 [R1], R4 ;  /* 0x0000000401007387 */ /* 0x0003e40000100a00 */
.L_x_79:
[----:B-1----:R-:W-:-:S04]  /*4180*/  SHF.L.U32 R5, R2, 0x1f, RZ ;  /* 0x0000001f02057819 */ /* 0x002fc800000006ff */
[----:B------:R-:W1:Y:S02]  /*4190*/  SYNCS.PHASECHK.TRANS64.TRYWAIT P0, [UR20+0x120], R5 ;  /* 0x00012005ff0075a7 */ /* 0x000e640008001114 */
[----:B-1-34-:R-:W-:Y:S05]  /*41a0*/  @!P0 BRA `(.L_x_71) ;  /* 0x00000060003c8947 */ /* 0x01afea0003800000 */
.L_x_188:
[----:B-1----:R-:W1:Y:S01]  /*41b0*/  LDS.128 R4, [UR20+0x160] ;  /* 0x00016014ff047984 */ /* 0x002e620008000c00 */
[----:B------:R-:W-:Y:S01]  /*41c0*/  ULEA UR25, UR24, UR20, 0x3 ;  /* 0x0000001418197291 */ /* 0x000fe2000f8e18ff */
[----:B------:R-:W-:Y:S01]  /*41d0*/  @!PT LDS RZ, [RZ] ;  /* 0x00000000fffff984 */ /* 0x000fe20000000800 */
[----:B------:R-:W-:Y:S01]  /*41e0*/  @!PT LDS RZ, [RZ] ;  /* 0x00000000fffff984 */ /* 0x000fe20000000800 */
[----:B------:R-:W-:Y:S01]  /*41f0*/  @!PT LDS RZ, [RZ] ;  /* 0x00000000fffff984 */ /* 0x000fe20000000800 */
[----:B------:R-:W-:Y:S01]  /*4200*/  @!PT LDS RZ, [RZ] ;  /* 0x00000000fffff984 */ /* 0x000fe20000000800 */
[----:B------:R2:W-:Y:S06]  /*4210*/  MEMBAR.ALL.CTA ;  /* 0x0000000000007992 */ /* 0x0005ec0000008000 */
[----:B--2---:R-:W2:Y:S02]  /*4220*/  FENCE.VIEW.ASYNC.S ;  /* 0x00000000000073c6 */ /* 0x004ea40000000000 */
[----:B--2---:R-:W-:Y:S01]  /*4230*/  SYNCS.ARRIVE.TRANS64.RED.A1T0 RZ, [UR34], RZ ;  /* 0x000000ffffff79a7 */ /* 0x004fe20008100422 */
[----:B-1----:R-:W-:Y:S01]  /*4240*/  LOP3.LUT P3, RZ, R6, 0x1, RZ, 0xc0, !PT ;  /* 0x0000000106ff7812 */ /* 0x002fe2000786c0ff */
[----:B------:R-:W-:-:S12]  /*4250*/  BRA.U UP3, `(.L_x_72) ;  /* 0x00000001030c7547 */ /* 0x000fd8000b800000 */
[----:B------:R-:W-:-:S04]  /*4260*/  SHF.L.U32 R5, R8, 0x1f, RZ ;  /* 0x0000001f08057819 */ /* 0x000fc800000006ff */
[----:B------:R-:W1:Y:S02]  /*4270*/  SYNCS.PHASECHK.TRANS64.TRYWAIT P0, [UR25+0x140], R5 ;  /* 0x00014005ff0075a7 */ /* 0x000e640008001119 */
[----:B-1----:R-:W-:Y:S05]  /*4280*/  @!P0 BRA `(.L_x_73) ;  /* 0x00000060001c8947 */ /* 0x002fea0003800000 */
.L_x_72:
[----:B------:R-:W-:Y:S05]  /*4290*/  BRA.U UP3, `(.L_x_74) ;  /* 0x0000000503047547 */ /* 0x000fea000b800000 */
[----:B------:R-:W-:Y:S05]  /*42a0*/  BRA.U !UP4, `(.L_x_75) ;  /* 0x000000010cf47547 */ /* 0x000fea000b800000 */
[----:B------:R-:W-:Y:S01]  /*42b0*/  ULEA UR4, UR24, UR43, 0x2 ;  /* 0x0000002b18047291 */ /* 0x000fe2000f8e10ff */
[----:B-1----:R-:W-:-:S08]  /*42c0*/  SHF.L.U32 R4, R0, 0x1f, RZ ;  /* 0x0000001f00047819 */ /* 0x002fd000000006ff */
[----:B------:R-:W5:Y:S01]  /*42d0*/  LDL R5, [UR4] ;  /* 0x00000004ff057983 */ /* 0x000f620008100800 */
[----:B------:R-:W-:Y:S02]  /*42e0*/  ULEA UR4, UR19, UR20, 0x3 ;  /* 0x0000001413047291 */ /* 0x000fe4000f8e18ff */
[----:B------:R-:W-:Y:S01]  /*42f0*/  UPLOP3.LUT UP2, UPT, UPT, UPT, UPT, 0x40, 0x4 ;  /* 0x000000000004789c */ /* 0x000fe20003f4e870 */
[----:B------:R-:W-:-:S06]  /*4300*/  UMOV UR17, UR36 ;  /* 0x0000002400117c82 */ /* 0x000fcc0008000000 */
[----:B------:R1:W2:Y:S01]  /*4310*/  SYNCS.PHASECHK.TRANS64.TRYWAIT P2, [UR4], R4 ;  /* 0x00000004ff0075a7 */ /* 0x0002a20008041104 */
[----:B------:R-:W-:-:S05]  /*4320*/  UMOV UR4, UR19 ;  /* 0x0000001300047c82 */ /* 0x000fca0008000000 */
.L_x_78:
[----:B------:R-:W-:Y:S01]  /*4330*/  ULEA UR18, UR4, UR20, 0x3 ;  /* 0x0000001404127291 */ /* 0x000fe2000f8e18ff */
[----:B--234-:R-:W-:Y:S11]  /*4340*/  @P2 BRA `(.L_x_76) ;  /* 0x00000000000c2947 */ /* 0x01cff60003800000 */
[----:B------:R-:W-:Y:S04]  /*4350*/  SHF.L.U32 R6, R0, 0x1f, RZ ;  /* 0x0000001f00067819 */ /* 0x000fe800000006ff */
[----:B------:R-:W2:Y:S02]  /*4360*/  SYNCS.PHASECHK.TRANS64.TRYWAIT P0, [UR18], R6 ;  /* 0x00000006ff0075a7 */ /* 0x000ea40008001112 */
[----:B--2---:R-:W-:Y:S05]  /*4370*/  @!P0 BRA `(.L_x_77) ;  /* 0x0000005c00f88947 */ /* 0x004fea0003800000 */
.L_x_76:
[----:B------:R-:W-:Y:S01]  /*4380*/  UISETP.NE.AND UP0, UPT, UR17, URZ, UPT ;  /* 0x000000ff1100728c */ /* 0x000fe2000bf05270 */
[----:B------:R-:W-:Y:S01]  /*4390*/  PLOP3.LUT P2, PT, PT, PT, PT, 0x80, 0x8 ;  /* 0x000000000008781c */ /* 0x000fe20003f4f070 */
[----:B------:R-:W-:Y:S02]  /*43a0*/  UIADD3 UR5, UPT, UPT, UR4, 0x1, URZ ;  /* 0x0000000104057890 */ /* 0x000fe4000fffe0ff */
[----:B------:R-:W-:Y:S02]  /*43b0*/  ULEA UR10, UR4, UR23, 0x9 ;  /* 0x00000017040a7291 */ /* 0x000fe4000f8e48ff */
[----:B------:R-:W-:Y:S01]  /*43c0*/  UISETP.NE.AND UP1, UPT, UR5, 0xd, UPT ;  /* 0x0000000d0500788c */ /* 0x000fe2000bf25270 */
[----:B------:R-:W-:Y:S01]  /*43d0*/  PLOP3.LUT P0, PT, PT, PT, UP0, 0x80, 0x8 ;  /* 0x000000000008781c */ /* 0x000fe20003f0f008 */
[----:B------:R-:W-:Y:S02]  /*43e0*/  ULEA UR14, UR4, UR22, 0x9 ;  /* 0x00000016040e7291 */ /* 0x000fe4000f8e48ff */
[----:B------:R-:W-:Y:S02]  /*43f0*/  USEL UR6, URZ, 0x1, UP1 ;  /* 0x00000001ff067887 */ /* 0x000fe40008800000 */
[----:B------:R-:W-:Y:S01]  /*4400*/  USEL UR19, UR5, URZ, UP1 ;  /* 0x000000ff05137287 */ /* 0x000fe20008800000 */
[----:B------:R-:W-:Y:S11]  /*4410*/  ELECT P1, URZ, PT ;  /* 0x0000000000ff782f */ /* 0x000ff60003820000 */
[----:B------:R-:W-:Y:S02]  /*4420*/  @!UPT UIADD3 URZ, UPT, UPT, URZ, URZ, URZ ;  /* 0x000000fffffff290 */ /* 0x000fe4000fffe0ff */
[C---:B-----5:R-:W-:Y:S01]  /*4430*/  @P1 R2UR.BROADCAST UR4, R5.reuse ;  /* 0x00000000050412ca */ /* 0x060fe200008e0000 */
[----:B------:R-:W-:Y:S01]  /*4440*/  @UP0 ULEA UR5, UR19, UR20, 0x3 ;  /* 0x0000001413050291 */ /* 0x000fe2000f8e18ff */
[----:B------:R-:W-:Y:S01]  /*4450*/  LOP3.LUT R0, R0, UR6, RZ, 0x3c, !PT ;  /* 0x0000000600007c12 */ /* 0x000fe2000f8e3cff */
[----:B------:R-:W-:Y:S02]  /*4460*/  UIADD3 UR8, UPT, UPT, UR10, 0x80, URZ ;  /* 0x000000800a087890 */ /* 0x000fe4000fffe0ff */
[----:B------:R-:W-:Y:S01]  /*4470*/  UIADD3 UR6, UPT, UPT, UR14, 0x2, URZ ;  /* 0x000000020e067890 */ /* 0x000fe2000fffe0ff */
[----:B-1----:R-:W-:Y:S01]  /*4480*/  @P0 SHF.L.U32 R4, R0, 0x1f, RZ ;  /* 0x0000001f00040819 */ /* 0x002fe200000006ff */
[----:B------:R-:W-:Y:S01]  /*4490*/  UIADD3 UR12, UPT, UPT, UR10, 0x100, URZ ;  /* 0x000001000a0c7890 */ /* 0x000fe2000fffe0ff */
[----:B------:R-:W-:Y:S02]  /*44a0*/  UMOV UR11, 0x40004040 ;  /* 0x40004040000b7882 */ /* 0x000fe40000000000 */
[----:B------:R3:W4:Y:S01]  /*44b0*/  @P0 SYNCS.PHASECHK.TRANS64.TRYWAIT P2, [UR5], R4 ;  /* 0x00000004ff0005a7 */ /* 0x0007220008041105 */
[----:B------:R-:W-:Y:S11]  /*44c0*/  ELECT P0, URZ, PT ;  /* 0x0000000000ff782f */ /* 0x000ff60003800000 */
[----:B------:R-:W-:Y:S02]  /*44d0*/  @!UPT UIADD3 URZ, UPT, UPT, URZ, URZ, URZ ;  /* 0x000000fffffff290 */ /* 0x000fe4000fffe0ff */
[C---:B------:R-:W-:Y:S02]  /*44e0*/  @P0 R2UR.BROADCAST UR16, R5.reuse ;  /* 0x00000000051002ca */ /* 0x040fe400008e0000 */
[----:B------:R-:W-:Y:S01]  /*44f0*/  ELECT P0, URZ, PT ;  /* 0x0000000000ff782f */ /* 0x000fe20003800000 */
[----:B------:R-:W-:Y:S01]  /*4500*/  UMOV UR15, 0x40004040 ;  /* 0x40004040000f7882 */ /* 0x000fe20000000000 */
[----:B------:R-:W-:Y:S01]  /*4510*/  UMOV UR9, 0x40004040 ;  /* 0x4000404000097882 */ /* 0x000fe20000000000 */
[----:B------:R1:W-:Y:S01]  /*4520*/  UTCHMMA.2CTA gdesc[UR14], gdesc[UR10], tmem[UR4], tmem[UR32], idesc[UR33], UP2 ;  /* 0x00ff200a0e0075ea */ /* 0x0003e20009200004 */
[----:B------:R-:W-:Y:S01]  /*4530*/  UPLOP3.LUT UP2, UPT, UPT, UPT, UPT, 0x80, 0x8 ;  /* 0x000000000008789c */ /* 0x000fe20003f4f070 */
[----:B------:R-:W-:Y:S01]  /*4540*/  UMOV UR7, 0x40004040 ;  /* 0x4000404000077882 */ /* 0x000fe20000000000 */
[----:B------:R-:W-:Y:S01]  /*4550*/  UMOV UR13, 0x40004040 ;  /* 0x40004040000d7882 */ /* 0x000fe20000000000 */
[----:B------:R-:W-:Y:S04]  /*4560*/  UMOV UR5, 0x40004040 ;  /* 0x4000404000057882 */ /* 0x000fe80000000000 */
[----:B------:R2:W-:Y:S01]  /*4570*/  UTCHMMA.2CTA gdesc[UR6], gdesc[UR8], tmem[UR16], tmem[UR30], idesc[UR31], UPT ;  /* 0x00ff1e08060075ea */ /* 0x0005e2000ba00010 */
[----:B-1----:R-:W-:Y:S01]  /*4580*/  UIADD3 UR4, UPT, UPT, UR14, 0x4, URZ ;  /* 0x000000040e047890 */ /* 0x002fe2000fffe0ff */
[C---:B------:R-:W-:Y:S02]  /*4590*/  @P0 R2UR.BROADCAST UR15, R5.reuse ;  /* 0x00000000050f02ca */ /* 0x040fe400008e0000 */
[----:B------:R-:W-:Y:S01]  /*45a0*/  ELECT P0, URZ, PT ;  /* 0x0000000000ff782f */ /* 0x000fe20003800000 */
[----:B------:R-:W-:Y:S02]  /*45b0*/  UIADD3 UR10, UPT, UPT, UR10, 0x180, URZ ;  /* 0x000001800a0a7890 */ /* 0x000fe4000fffe0ff */
[----:B--2---:R-:W-:Y:S10]  /*45c0*/  UIADD3 UR6, UPT, UPT, UR14, 0x6, URZ ;  /* 0x000000060e067890 */ /* 0x004ff4000fffe0ff */
[----:B------:R-:W-:Y:S01]  /*45d0*/  @P0 R2UR.BROADCAST UR9, R5 ;  /* 0x00000000050902ca */ /* 0x000fe200008e0000 */
[----:B------:R-:W-:Y:S01]  /*45e0*/  UIADD3 UR8, UPT, UPT, UR18, 0x68, URZ ;  /* 0x0000006812087890 */ /* 0x000fe2000fffe0ff */
[----:B------:R1:W-:Y:S11]  /*45f0*/  UTCHMMA.2CTA gdesc[UR4], gdesc[UR12], tmem[UR15], tmem[UR28], idesc[UR29], UPT ;  /* 0x00ff1c0c040075ea */ /* 0x0003f6000ba0000f */
[----:B------:R3:W-:Y:S01]  /*4600*/  UTCHMMA.2CTA gdesc[UR6], gdesc[UR10], tmem[UR9], tmem[UR26], idesc[UR27], UPT ;  /* 0x00ff1a0a060075ea */ /* 0x0007e2000ba00009 */
[----:B------:R3:W-:Y:S01]  /*4610*/  UTCBAR.2CTA.MULTICAST [UR8], URZ, UR21 ;  /* 0x000000ff080073e9 */ /* 0x0007e20008200815 */
[----:B-1----:R-:W-:Y:S02]  /*4620*/  UIADD3 UR4, UPT, UPT, UR17, 0x1, URZ ;  /* 0x0000000111047890 */ /* 0x002fe4000fffe0ff */
[----:B------:R-:W-:Y:S02]  /*4630*/  UIADD3 UR5, UPT, UPT, UR17, -0x1, URZ ;  /* 0xffffffff11057890 */ /* 0x000fe4000fffe0ff */
[----:B------:R-:W-:Y:S03]  /*4640*/  UISETP.GT.U32.AND UP0, UPT, UR4, 0x1, UPT ;  /* 0x000000010400788c */ /* 0x000fe6000bf04070 */
[----:B------:R-:W-:Y:S02]  /*4650*/  UMOV UR4, UR19 ;  /* 0x0000001300047c82 */ /* 0x000fe40008000000 */
[----:B------:R-:W-:Y:S04]  /*4660*/  UMOV UR17, UR5 ;  /* 0x0000000500117c82 */ /* 0x000fe80008000000 */
[----:B------:R-:W-:Y:S05]  /*4670*/  BRA.U UP0, `(.L_x_78) ;  /* 0xfffffffd002c7547 */ /* 0x000fea000b83ffff */
.L_x_75:
[----:B------:R-:W-:-:S09]  /*4680*/  UIADD3 UR4, UPT, UPT, UR25, 0x130, URZ ;  /* 0x0000013019047890 */ /* 0x000fd2000fffe0ff */
[----:B------:R2:W-:Y:S01]  /*4690*/  UTCBAR.2CTA.MULTICAST [UR4], URZ, UR35 ;  /* 0x000000ff040073e9 */ /* 0x0005e20008200823 */
[----:B------:R-:W-:Y:S02]  /*46a0*/  NOP ;  /* 0x0000000000007918 */ /* 0x000fe40000000000 */
.L_x_74:
[----:B--2---:R-:W-:Y:S01]  /*46b0*/  UIADD3 UR4, UPT, UPT, UR24, 0x1, URZ ;  /* 0x0000000118047890 */ /* 0x004fe2000fffe0ff */
[----:B------:R-:W-:-:S03]  /*46c0*/  LOP3.LUT R2, R2, 0x1, RZ, 0x3c, !PT ;  /* 0x0000000102027812 */ /* 0x000fc600078e3cff */
[----:B------:R-:W-:-:S04]  /*46d0*/  UISETP.NE.AND UP0, UPT, UR4, 0x2, UPT ;  /* 0x000000020400788c */ /* 0x000fc8000bf05270 */
[----:B------:R-:W-:Y:S02]  /*46e0*/  USEL UR5, URZ, 0x1, UP0 ;  /* 0x00000001ff057887 */ /* 0x000fe40008000000 */
[----:B------:R-:W-:-:S04]  /*46f0*/  USEL UR24, UR4, URZ, UP0 ;  /* 0x000000ff04187287 */ /* 0x000fc80008000000 */
[----:B------:R-:W-:Y:S01]  /*4700*/  LOP3.LUT R8, R8, UR5, RZ, 0x3c, !PT ;  /* 0x0000000508087c12 */ /* 0x000fe2000f8e3cff */
[----:B------:R-:W-:Y:S07]  /*4710*/  @P3 BRA `(.L_x_79) ;  /* 0xfffffff800983947 */ /* 0x000fee000383ffff */
[----:B---3--:R-:W2:Y:S01]  /*4720*/  S2UR UR8, SR_CgaCtaId ;  /* 0x00000000000879c3 */ /* 0x008ea20000008800 */
[----:B------:R-:W-:Y:S01]  /*4730*/  ELECT P0, URZ, PT ;  /* 0x0000000000ff782f */ /* 0x000fe20003800000 */
[----:B------:R-:W-:Y:S01]  /*4740*/  HFMA2 R0, -RZ, RZ, 0, 5.9604644775390625e-08 ;  /* 0x00000001ff007431 */ /* 0x000fe200000001ff */
[----:B------:R-:W-:-:S05]  /*4750*/  UMOV UR4, 0x40 ;  /* 0x0000004000047882 */ /* 0x000fca0000000000 */
[----:B------:R-:W-:Y:S01]  /*4760*/  UVIRTCOUNT.DEALLOC.SMPOOL 0x80 ;  /* 0x000000800000784c */ /* 0x000fe20000000000 */
[----:B------:R-:W-:Y:S02]  /*4770*/  UISETP.NE.AND UP0, UPT, UR38, URZ, UPT ;  /* 0x000000ff2600728c */ /* 0x000fe4000bf05270 */
[----:B--2---:R-:W-:-:S09]  /*4780*/  ULEA UR8, UR8, UR4, 0x18 ;  /* 0x0000000408087291 */ /* 0x004fd2000f8ec0ff */
[----:B------:R2:W-:Y:S01]  /*4790*/  @P0 STS.U8 [UR8+0x1c], R0 ;  /* 0x00001c00ff000988 */ /* 0x0005e20008000008 */
[----:B------:R-:W-:Y:S05]  /*47a0*/  BRA.U UP0, `(.L_x_80) ;  /* 0x0000000100587547 */ /* 0x000fea000b800000 */
[----:B------:R-:W-:Y:S01]  /*47b0*/  UIADD3 UR5, UPT, UPT, UR20, 0x140, URZ ;  /* 0x0000014014057890 */ /* 0x000fe2000fffe0ff */
[----:B------:R-:W-:-:S03]  /*47c0*/  SHF.L.U32 R2, R8, 0x1f, RZ ;  /* 0x0000001f08027819 */ /* 0x000fc600000006ff */
[----:B------:R-:W-:-:S09]  /*47d0*/  ULEA UR4, UR24, UR5, 0x3 ;  /* 0x0000000518047291 */ /* 0x000fd2000f8e18ff */
[----:B------:R-:W3:Y:S02]  /*47e0*/  SYNCS.PHASECHK.TRANS64.TRYWAIT P0, [UR4], R2 ;  /* 0x00000002ff0075a7 */ /* 0x000ee40008001104 */
[----:B---3--:R-:W-:Y:S05]  /*47f0*/  @!P0 BRA `(.L_x_81) ;  /* 0x0000005800f08947 */ /* 0x008fea0003800000 */
.L_x_192:
[----:B------:R-:W-:-:S04]  /*4800*/  UIADD3 UR4, UPT, UPT, UR24, 0x1, URZ ;  /* 0x0000000118047890 */ /* 0x000fc8000fffe0ff */
[----:B------:R-:W-:-:S04]  /*4810*/  UISETP.NE.AND UP1, UPT, UR4, 0x2, UPT ;  /* 0x000000020400788c */ /* 0x000fc8000bf25270 */
[----:B------:R-:W-:Y:S02]  /*4820*/  USEL UR6, URZ, 0x1, UP1 ;  /* 0x00000001ff067887 */ /* 0x000fe40008800000 */
[----:B------:R-:W-:-:S04]  /*4830*/  USEL UR4, UR4, URZ, UP1 ;  /* 0x000000ff04047287 */ /* 0x000fc80008800000 */
[----:B------:R-:W-:Y:S01]  /*4840*/  ULEA UR4, UR4, UR5, 0x3 ;  /* 0x0000000504047291 */ /* 0x000fe2000f8e18ff */
[----:B--2---:R-:W-:-:S04]  /*4850*/  LOP3.LUT R2, R8, UR6, RZ, 0x3c, !PT ;  /* 0x0000000608027c12 */ /* 0x004fc8000f8e3cff */
[----:B------:R-:W-:Y:S01]  /*4860*/  SHF.L.U32 R2, R2, 0x1f, RZ ;  /* 0x0000001f02027819 */ /* 0x000fe200000006ff */
[----:B------:R-:W-:-:S04]  /*4870*/  IMAD.U32 R0, RZ, RZ, UR4 ;  /* 0x00000004ff007e24 */ /* 0x000fc8000f8e00ff */
[----:B------:R2:W3:Y:S03]  /*4880*/  SYNCS.PHASECHK.TRANS64.TRYWAIT P0, [R0+URZ], R2 ;  /* 0x00000002000075a7 */ /* 0x0004e600080011ff */
[----:B---3--:R-:W-:Y:S05]  /*4890*/  @!P0 NANOSLEEP.SYNCS 0x989680 ;  /* 0x009896800000895d */ /* 0x008fea0003900000 */
[----:B------:R-:W3:Y:S02]  /*48a0*/  @!P0 SYNCS.PHASECHK.TRANS64 P0, [R0+URZ], R2 ;  /* 0x00000002000085a7 */ /* 0x000ee400080010ff */
[----:B---3--:R-:W-:Y:S05]  /*48b0*/  @P0 BRA `(.L_x_82) ;  /* 0x0000000000200947 */ /* 0x008fea0003800000 */
.L_x_83:
[----:B---3--:R3:W1:Y:S02]  /*48c0*/  SYNCS.PHASECHK.TRANS64.TRYWAIT P0, [R0+URZ], R2 ;  /* 0x00000002000075a7 */ /* 0x00866400080011ff */
[----:B-1----:R-:W-:Y:S05]  /*48d0*/  @!P0 NANOSLEEP.SYNCS 0x989680 ;  /* 0x009896800000895d */ /* 0x002fea0003900000 */
[----:B------:R-:W1:Y:S02]  /*48e0*/  @!P0 SYNCS.PHASECHK.TRANS64 P0, [R0+URZ], R2 ;  /* 0x00000002000085a7 */ /* 0x000e6400080010ff */
[----:B-1----:R-:W-:Y:S05]  /*48f0*/  @!P0 BRA `(.L_x_83) ;  /* 0xfffffffc00f08947 */ /* 0x002fea000383ffff */
[----:B------:R-:W-:Y:S05]  /*4900*/  BRA `(.L_x_82) ;  /* 0x00000000000c7947 */ /* 0x000fea0003800000 */
.L_x_80:
[----:B------:R-:W-:-:S04]  /*4910*/  UIADD3 UR4, UPT, UPT, UR20, 0x150, URZ ;  /* 0x0000015014047890 */ /* 0x000fc8000fffe0ff */
[----:B------:R-:W-:-:S09]  /*4920*/  UPRMT UR4, UR37, 0x654, UR4 ;  /* 0x0000065425047896 */ /* 0x000fd20008000004 */
[----:B------:R-:W-:Y:S03]  /*4930*/  SYNCS.ARRIVE.TRANS64.RED.A1T0 RZ, [UR4], RZ ;  /* 0x000000ffffff79a7 */ /* 0x000fe60008100404 */
.L_x_82:
[----:B--23--:R-:W-:Y:S01]  /*4940*/  SHF.L.U32 R2, RZ, 0x1f, RZ ;  /* 0x0000001fff027819 */ /* 0x00cfe200000006ff */
[----:B------:R-:W-:Y:S01]  /*4950*/  UIADD3 UR4, UPT, UPT, UR20, 0x150, URZ ;  /* 0x0000015014047890 */ /* 0x000fe2000fffe0ff */
[----:B------:R-:W-:Y:S02]  /*4960*/  PLOP3.LUT P0, PT, PT, PT, UP0, 0x80, 0x8 ;  /* 0x000000000008781c */ /* 0x000fe40003f0f008 */
[----:B------:R-:W2:Y:S02]  /*4970*/  SYNCS.PHASECHK.TRANS64.TRYWAIT P1, [UR20+0x150], R2 ;  /* 0x00015002ff0075a7 */ /* 0x000ea40008021114 */
[----:B--2---:R-:W-:Y:S09]  /*4980*/  @!P1 BRA `(.L_x_84) ;  /* 0x0000005800a49947 */ /* 0x004ff20003800000 */
.L_x_194:
[----:B------:R-:W-:Y:S01]  /*4990*/  @!UP0 UPRMT UR4, UR37, 0x654, UR4 ;  /* 0x0000065425048896 */ /* 0x000fe20008000004 */
[----:B------:R-:W-:Y:S01]  /*49a0*/  LOP3.LUT R3, R3, 0xffff, RZ, 0xc0, !PT ;  /* 0x0000ffff03037812 */ /* 0x000fe200078ec0ff */
[----:B--2---:R-:W-:-:S03]  /*49b0*/  IMAD.MOV.U32 R2, RZ, RZ, 0xffff ;  /* 0x0000ffffff027424 */ /* 0x004fc600078e00ff */
[----:B------:R-:W-:-:S04]  /*49c0*/  SHF.R.U32.HI R3, RZ, 0x5, R3 ;  /* 0x00000005ff037819 */ /* 0x000fc80000011603 */
[----:B------:R-:W-:Y:S01]  /*49d0*/  @!P0 SYNCS.ARRIVE.TRANS64.RED.A1T0 RZ, [UR4], RZ ;  /* 0x000000ffffff89a7 */ /* 0x000fe20008100404 */
[----:B------:R-:W-:Y:S01]  /*49e0*/  NOP ;  /* 0x0000000000007918 */ /* 0x000fe20000000000 */
[----:B------:R-:W2:Y:S01]  /*49f0*/  LDS R0, [UR8+0x14] ;  /* 0x00001408ff007984 */ /* 0x000ea20008000800 */
[----:B------:R-:W-:-:S04]  /*4a00*/  SHF.L.U32 R2, R2, R3, RZ ;  /* 0x0000000302027219 */ /* 0x000fc800000006ff */
[----:B--2---:R-:W-:-:S04]  /*4a10*/  LOP3.LUT R0, R0, R2, RZ, 0xc0, !PT ;  /* 0x0000000200007212 */ /* 0x004fc800078ec0ff */
[----:B------:R-:W-:Y:S01]  /*4a20*/  ISETP.NE.AND P0, PT, R0, R2, PT ;  /* 0x000000020000720c */ /* 0x000fe20003f05270 */
[----:B------:R-:W-:-:S05]  /*4a30*/  IMAD.MOV.U32 R0, RZ, RZ, 0x1 ;  /* 0x00000001ff007424 */ /* 0x000fca00078e00ff */
[----:B------:R-:W-:-:S07]  /*4a40*/  SHF.L.U32 R0, R0, R3, RZ ;  /* 0x0000000300007219 */ /* 0x000fce00000006ff */
[----:B------:R-:W-:Y:S05]  /*4a50*/  @P0 BRA `(.L_x_85) ;  /* 0x00000000005c0947 */ /* 0x000fea0003800000 */
[----:B------:R-:W2:Y:S02]  /*4a60*/  LDS R3, [UR8+0x18] ;  /* 0x00001808ff037984 */ /* 0x000ea40008000800 */
[----:B--2---:R-:W-:-:S04]  /*4a70*/  LOP3.LUT R3, R3, R0, RZ, 0xc0, !PT ;  /* 0x0000000003037212 */ /* 0x004fc800078ec0ff */
[----:B------:R-:W-:-:S13]  /*4a80*/  ISETP.NE.AND P0, PT, R3, R0, PT ;  /* 0x000000000300720c */ /* 0x000fda0003f05270 */
[----:B------:R-:W-:Y:S05]  /*4a90*/  @P0 BRA `(.L_x_86) ;  /* 0x0000000000400947 */ /* 0x000fea0003800000 */
[----:B------:R-:W-:Y:S01]  /*4aa0*/  R2UR UR4, R2 ;  /* 0x00000000020472ca */ /* 0x000fe200000e0000 */
[----:B------:R-:W2:Y:S01]  /*4ab0*/  S2R R3, SR_LANEID ;  /* 0x0000000000037919 */ /* 0x000ea20000000000 */
[----:B------:R-:W-:-:S04]  /*4ac0*/  LOP3.LUT R0, RZ, R0, RZ, 0x33, !PT ;  /* 0x00000000ff007212 */ /* 0x000fc800078e33ff */
[----:B------:R-:W3:Y:S07]  /*4ad0*/  REDUX UR6, R0 ;  /* 0x00000000000673c4 */ /* 0x000eee0000000000 */
[----:B------:R-:W-:-:S03]  /*4ae0*/  ULOP3.LUT UR5, URZ, UR4, URZ, 0x33, !UPT ;  /* 0x00000004ff057292 */ /* 0x000fc6000f8e33ff */
[----:B------:R-:W-:Y:S02]  /*4af0*/  VOTEU.ANY UR4, UPT, PT ;  /* 0x0000000000047886 */ /* 0x000fe400038e0100 */
[----:B------:R-:W-:Y:S01]  /*4b00*/  UFLO.U32 UR4, UR4 ;  /* 0x00000004000472bd */ /* 0x000fe200080e0000 */
[----:B------:R-:W-:-:S04]  /*4b10*/  IMAD.U32 R2, RZ, RZ, UR5 ;  /* 0x00000005ff027e24 */ /* 0x000fc8000f8e00ff */
[----:B------:R-:W1:Y:S02]  /*4b20*/  REDUX UR7, R2 ;  /* 0x00000000020773c4 */ /* 0x000e640000000000 */
[----:B------:R1:W-:Y:S01]  /*4b30*/  UTCATOMSWS.AND URZ, UR5 ;  /* 0x0000000500ff79e3 */ /* 0x0003e20008000000 */
[----:B---3--:R-:W-:Y:S01]  /*4b40*/  IMAD.U32 R0, RZ, RZ, UR6 ;  /* 0x00000006ff007e24 */ /* 0x008fe2000f8e00ff */
[----:B--2---:R-:W-:Y:S01]  /*4b50*/  ISETP.EQ.U32.AND P0, PT, R3, UR4, PT ;  /* 0x0000000403007c0c */ /* 0x004fe2000bf02070 */
[----:B-1----:R-:W-:-:S12]  /*4b60*/  IMAD.U32 R2, RZ, RZ, UR7 ;  /* 0x00000007ff027e24 */ /* 0x002fd8000f8e00ff */
[----:B------:R1:W-:Y:S04]  /*4b70*/  @P0 ATOMS.AND RZ, [UR8+0x14], R2 ;  /* 0x00001402ffff098c */ /* 0x0003e8000a800008 */
[----:B------:R1:W-:Y:S01]  /*4b80*/  @P0 ATOMS.AND RZ, [UR8+0x18], R0 ;  /* 0x00001800ffff098c */ /* 0x0003e2000a800008 */
[----:B------:R-:W-:Y:S05]  /*4b90*/  BRA `(.L_x_87) ;  /* 0x0000000000147947 */ /* 0x000fea0003800000 */
.L_x_86:
[----:B------:R-:W-:Y:S02]  /*4ba0*/  MOV R2, 0x4bc0 ;  /* 0x00004bc000027802 */ /* 0x000fe40000000f00 */
[----:B-1--45:R-:W-:Y:S05]  /*4bb0*/  CALL.REL.NOINC `($__internal_0_$__cuda_sm10x_tcgen05_guardrail_trap_col_being_dealloced_not_returned_by_alloc) ;  /* 0x0000005c00887944 */ /* 0x032fea0003c00000 */
[----:B------:R-:W-:Y:S05]  /*4bc0*/  BRA `(.L_x_87) ;  /* 0x0000000000087947 */ /* 0x000fea0003800000 */
.L_x_85:
[----:B------:R-:W-:Y:S02]  /*4bd0*/  MOV R2, 0x4bf0 ;  /* 0x00004bf000027802 */ /* 0x000fe40000000f00 */
[----:B-1--45:R-:W-:Y:S05]  /*4be0*/  CALL.REL.NOINC `($__internal_2_$__cuda_sm10x_tcgen05_guardrail_trap_unallocated_columns_being_dealloced) ;  /* 0x0000005c00947944 */ /* 0x032fea0003c00000 */
.L_x_87:
[----:B------:R-:W-:Y:S01]  /*4bf0*/  NOP ;  /* 0x0000000000007918 */ /* 0x000fe20000000000 */
[----:B------:R-:W-:Y:S05]  /*4c00*/  EXIT ;  /* 0x000000000000794d */ /* 0x000fea0003800000 */
.L_x_59:
[----:B------:R-:W-:-:S09]  /*4c10*/  UISETP.NE.OR UP0, UPT, UR18, 0x3, !UP3 ;  /* 0x000000031200788c */ /* 0x000fd2000df05670 */
[----:B------:R-:W-:Y:S05]  /*4c20*/  BRA.U UP0, `(.L_x_88) ;  /* 0x0000001500607547 */ /* 0x000fea000b800000 */
[----:B------:R-:W2:Y:S01]  /*4c30*/  LDCU.64 UR4, c[0x0][0x988] ;  /* 0x00013100ff0477ac */ /* 0x000ea20008000a00 */
[----:B------:R-:W3:Y:S01]  /*4c40*/  S2UR UR10, SR_CgaCtaId ;  /* 0x00000000000a79c3 */ /* 0x000ee20000008800 */
[----:B------:R-:W-:Y:S01]  /*4c50*/  HFMA2 R10, -RZ, RZ, 0, 5.9604644775390625e-08 ;  /* 0x00000001ff0a7431 */ /* 0x000fe200000001ff */
[----:B------:R-:W-:Y:S01]  /*4c60*/  MOV R9, RZ ;  /* 0x000000ff00097202 */ /* 0x000fe20000000f00 */
[----:B------:R-:W4:Y:S01]  /*4c70*/  LDCU UR49, c[0x0][0x370] ;  /* 0x00006e00ff3177ac */ /* 0x000f220008000800 */
[----:B------:R-:W-:Y:S01]  /*4c80*/  HFMA2 R3, -RZ, RZ, 0, 0.00048828125 ;  /* 0x00001000ff037431 */ /* 0x000fe200000001ff */
[----:B------:R-:W4:Y:S03]  /*4c90*/  LDCU.128 UR52, c[0x0][0xc10] ;  /* 0x00018200ff3477ac */ /* 0x000f260008000c00 */
[----:B------:R-:W1:Y:S01]  /*4ca0*/  LDC.64 R12, c[0x0][0x348] ;  /* 0x0000d200ff0c7b82 */ /* 0x000e620000000a00 */
[----:B------:R-:W3:Y:S01]  /*4cb0*/  LDCU UR44, c[0x0][0x374] ;  /* 0x00006e80ff2c77ac */ /* 0x000ee20008000800 */
[----:B------:R-:W3:Y:S01]  /*4cc0*/  LDCU.64 UR46, c[0x0][0x990] ;  /* 0x00013200ff2e77ac */ /* 0x000ee20008000a00 */
[----:B------:R-:W3:Y:S01]  /*4cd0*/  LDCU UR31, c[0x0][0xc0c] ;  /* 0x00018180ff1f77ac */ /* 0x000ee20008000800 */
[----:B--2---:R-:W-:Y:S01]  /*4ce0*/  UISETP.NE.U32.AND UP0, UPT, UR4, URZ, UPT ;  /* 0x000000ff0400728c */ /* 0x004fe2000bf05070 */
[----:B------:R-:W2:Y:S01]  /*4cf0*/  LDCU.128 UR56, c[0x0][0xa80] ;  /* 0x00015000ff3877ac */ /* 0x000ea20008000c00 */
[----:B------:R-:W2:Y:S01]  /*4d00*/  LDCU UR70, c[0x0][0xc20] ;  /* 0x00018400ff4677ac */ /* 0x000ea20008000800 */
[----:B------:R-:W1:Y:S01]  /*4d10*/  LDCU UR4, c[0x0][0xc30] ;  /* 0x00018600ff0477ac */ /* 0x000e620008000800 */
[----:B------:R-:W1:Y:S01]  /*4d20*/  LDCU.128 UR60, c[0x0][0xa90] ;  /* 0x00015200ff3c77ac */ /* 0x000e620008000c00 */
[----:B------:R-:W-:Y:S01]  /*4d30*/  UMOV UR42, 0x400 ;  /* 0x00000400002a7882 */ /* 0x000fe20000000000 */
[----:B----4-:R-:W-:-:S02]  /*4d40*/  UIMAD.WIDE.U32 UR6, UR49, UR52, URZ ;  /* 0x00000034310672a5 */ /* 0x010fc4000f8e00ff */
[----:B---3--:R-:W-:Y:S02]  /*4d50*/  UIMAD.WIDE.U32 UR8, UR44, UR55, URZ ;  /* 0x000000372c0872a5 */ /* 0x008fe4000f8e00ff */
[----:B------:R-:W-:Y:S02]  /*4d60*/  UISETP.NE.AND.EX UP6, UPT, UR5, URZ, UPT, UP0 ;  /* 0x000000ff0500728c */ /* 0x000fe4000bfc5300 */
[----:B------:R-:W-:Y:S02]  /*4d70*/  ULEA UR42, UR10, UR42, 0x18 ;  /* 0x0000002a0a2a7291 */ /* 0x000fe4000f8ec0ff */
[----:B------:R-:W-:Y:S02]  /*4d80*/  UISETP.NE.AND UP0, UPT, UR39, 0x1, UPT ;  /* 0x000000012700788c */ /* 0x000fe4000bf05270 */
[----:B------:R-:W-:Y:S02]  /*4d90*/  UISETP.NE.U32.AND UP0, UPT, UR46, URZ, UPT ;  /* 0x000000ff2e00728c */ /* 0x000fe4000bf05070 */
[----:B------:R-:W-:-:S02]  /*4da0*/  UIADD3 UR51, UPT, UPT, UR42, 0xe8, URZ ;  /* 0x000000e82a337890 */ /* 0x000fc4000fffe0ff */
[----:B------:R-:W-:Y:S02]  /*4db0*/  UIADD3 UR50, UPT, UPT, UR42, 0x128, URZ ;  /* 0x000001282a327890 */ /* 0x000fe4000fffe0ff */
[----:B------:R-:W-:Y:S02]  /*4dc0*/  UIADD3 UR43, UPT, UPT, UR42, 0xd0, URZ ;  /* 0x000000d02a2b7890 */ /* 0x000fe4000fffe0ff */
[----:B------:R-:W-:Y:S02]  /*4dd0*/  UIADD3 UR33, UPT, UPT, UR42, 0xd8, URZ ;  /* 0x000000d82a217890 */ /* 0x000fe4000fffe0ff */
[----:B------:R-:W-:Y:S02]  /*4de0*/  UIADD3 UR25, UPT, UPT, UR42, 0xe0, URZ ;  /* 0x000000e02a197890 */ /* 0x000fe4000fffe0ff */
[----:B------:R-:W-:Y:S02]  /*4df0*/  UISETP.GE.AND UP3, UPT, UR39, 0x1, UPT ;  /* 0x000000012700788c */ /* 0x000fe4000bf66270 */
[----:B------:R-:W-:-:S02]  /*4e00*/  UISETP.NE.AND UP3, UPT, UR31, 0x1, UPT ;  /* 0x000000011f00788c */ /* 0x000fc4000bf65270 */
[----:B------:R-:W-:Y:S01]  /*4e10*/  UISETP.NE.AND.EX UP5, UPT, UR47, URZ, UPT, UP0 ;  /* 0x000000ff2f00728c */ /* 0x000fe2000bfa5300 */
[----:B------:R-:W-:Y:S01]  /*4e20*/  UMOV UR68, UR7 ;  /* 0x0000000700447c82 */ /* 0x000fe20008000000 */
[----:B------:R-:W-:Y:S01]  /*4e30*/  UMOV UR67, UR9 ;  /* 0x0000000900437c82 */ /* 0x000fe20008000000 */
[----:B------:R-:W-:Y:S02]  /*4e40*/  UISETP.NE.AND UP3, UPT, UR54, 0x1, UPT ;  /* 0x000000013600788c */ /* 0x000fe4000bf65270 */
[----:B--2---:R-:W-:Y:S01]  /*4e50*/  UISETP.NE.AND UP0, UPT, UR56, 0x1, UPT ;  /* 0x000000013800788c */ /* 0x004fe2000bf05270 */
[----:B------:R-:W2:Y:S01]  /*4e60*/  LDCU UR71, c[0x0][0xaa0] ;  /* 0x00015400ff4777ac */ /* 0x000ea20008000800 */
[----:B------:R-:W-:Y:S01]  /*4e70*/  UPLOP3.LUT UP2, UPT, UPT, UPT, UPT, 0x40, 0x4 ;  /* 0x000000000004789c */ /* 0x000fe20003f4e870 */
[----:B------:R-:W3:Y:S01]  /*4e80*/  LDCU.64 UR40, c[0x0][0xc28] ;  /* 0x00018500ff2877ac */ /* 0x000ee20008000a00 */
[----:B------:R-:W-:Y:S02]  /*4e90*/  UPRMT UR51, UR10, 0x654, UR51 ;  /* 0x000006540a337896 */ /* 0x000fe40008000033 */
[----:B------:R-:W-:-:S02]  /*4ea0*/  UPRMT UR50, URZ, 0x654, UR50 ;  /* 0x00000654ff327896 */ /* 0x000fc40008000032 */
[----:B------:R-:W-:Y:S02]  /*4eb0*/  UPRMT UR66, UR10, 0x654, UR43 ;  /* 0x000006540a427896 */ /* 0x000fe4000800002b */
[----:B------:R-:W-:Y:S02]  /*4ec0*/  UPRMT UR65, UR10, 0x654, UR33 ;  /* 0x000006540a417896 */ /* 0x000fe40008000021 */
[----:B------:R-:W-:Y:S02]  /*4ed0*/  UPRMT UR64, UR10, 0x654, UR25 ;  /* 0x000006540a407896 */ /* 0x000fe40008000019 */
[----:B------:R-:W-:Y:S02]  /*4ee0*/  USHF.R.U32.HI UR68, URZ, UR53, UR68 ;  /* 0x00000035ff447299 */ /* 0x000fe40008011644 */
[----:B------:R-:W-:Y:S02]  /*4ef0*/  USHF.R.U32.HI UR67, URZ, UR70, UR67 ;  /* 0x00000046ff437299 */ /* 0x000fe40008011643 */
[----:B-1----:R-:W-:-:S02]  /*4f00*/  UISETP.NE.AND UP4, UPT, UR4, 0x1, UPT ;  /* 0x000000010400788c */ /* 0x002fc4000bf85270 */
[----:B------:R-:W-:Y:S02]  /*4f10*/  UISETP.NE.AND UP3, UPT, UR59, 0x1, UPT ;  /* 0x000000013b00788c */ /* 0x000fe4000bf65270 */
[----:B--23--:R-:W-:-:S11]  /*4f20*/  UISETP.NE.AND UP0, UPT, UR62, 0x1, UPT ;  /* 0x000000013e00788c */ /* 0x00cfd6000bf05270 */
.L_x_99:
[----:B------:R-:W-:Y:S04]  /*4f30*/  SHF.L.U32 R2, R9, 0x1f, RZ ;  /* 0x0000001f09027819 */ /* 0x000fe800000006ff */
[----:B------:R-:W1:Y:S02]  /*4f40*/  SYNCS.PHASECHK.TRANS64.TRYWAIT P0, [UR42+0x120], R2 ;  /* 0x00012002ff0075a7 */ /* 0x000e64000800112a */
[----:B-12---:R-:W-:Y:S05]  /*4f50*/  @!P0 BRA `(.L_x_89) ;  /* 0x0000005400488947 */ /* 0x006fea0003800000 */
.L_x_196:
[----:B------:R-:W2:Y:S01]  /*4f60*/  LDS.128 R4, [UR42+0x160] ;  /* 0x0001602aff047984 */ /* 0x000ea20008000c00 */
[----:B------:R-:W-:Y:S01]  /*4f70*/  UISETP.GE.AND UP0, UPT, UR39, 0x1, UPT ;  /* 0x000000012700788c */ /* 0x000fe2000bf06270 */
[----:B------:R-:W-:Y:S01]  /*4f80*/  @!PT LDS RZ, [RZ] ;  /* 0x00000000fffff984 */ /* 0x000fe20000000800 */
[----:B------:R-:W-:Y:S01]  /*4f90*/  @!PT LDS RZ, [RZ] ;  /* 0x00000000fffff984 */ /* 0x000fe20000000800 */
[----:B------:R-:W-:Y:S01]  /*4fa0*/  @!PT LDS RZ, [RZ] ;  /* 0x00000000fffff984 */ /* 0x000fe20000000800 */
[----:B------:R-:W-:Y:S01]  /*4fb0*/  @!PT LDS RZ, [RZ] ;  /* 0x00000000fffff984 */ /* 0x000fe20000000800 */
[----:B------:R3:W-:Y:S06]  /*4fc0*/  MEMBAR.ALL.CTA ;  /* 0x0000000000007992 */ /* 0x0007ec0000008000 */
[----:B---3--:R-:W3:Y:S02]  /*4fd0*/  FENCE.VIEW.ASYNC.S ;  /* 0x00000000000073c6 */ /* 0x008ee40000000000 */
[----:B---3--:R-:W-:Y:S01]  /*4fe0*/  SYNCS.ARRIVE.TRANS64.RED.A1T0 RZ, [UR50], RZ ;  /* 0x000000ffffff79a7 */ /* 0x008fe20008100432 */
[----:B--2---:R-:W-:Y:S11]  /*4ff0*/  LOP3.LUT P0, RZ, R6, 0x1, RZ, 0xc0, !PT ;  /* 0x0000000106ff7812 */ /* 0x004ff6000780c0ff */
[----:B------:R-:W-:Y:S02]  /*5000*/  @!UPT UIADD3 URZ, UPT, UPT, URZ, URZ, URZ ;  /* 0x000000fffffff290 */ /* 0x000fe4000fffe0ff */
[----:B------:R-:W-:Y:S01]  /*5010*/  VOTEU.ANY UP3, P0 ;  /* 0x0000000000ff7886 */ /* 0x000fe20000060100 */
[----:B------:R-:W-:Y:S11]  /*5020*/  PLOP3.LUT P0, PT, PT, PT, UP3, 0x80, 0x8 ;  /* 0x000000000008781c */ /* 0x000ff60003f0f038 */
[----:B------:R-:W-:Y:S02]  /*5030*/  @!UPT UIADD3 URZ, UPT, UPT, URZ, URZ, URZ ;  /* 0x000000fffffff290 */ /* 0x000fe4000fffe0ff */
[----:B-1----:R-:W-:Y:S02]  /*5040*/  @P0 MOV R2, R4 ;  /* 0x0000000400020202 */ /* 0x002fe40000000f00 */
[----:B------:R-:W-:Y:S02]  /*5050*/  @P0 LOP3.LUT R0, R5, 0xffff, RZ, 0xc0, !PT ;  /* 0x0000ffff05000812 */ /* 0x000fe400078ec0ff */
[----:B------:R-:W-:Y:S02]  /*5060*/  @P0 R2UR UR5, R2 ;  /* 0x00000000020502ca */ /* 0x000fe400000e0000 */
[----:B------:R-:W-:Y:S11]  /*5070*/  @P0 R2UR UR4, R0 ;  /* 0x00000000000402ca */ /* 0x000ff600000e0000 */
[----:B------:R-:W-:Y:S02]  /*5080*/  @UP3 UMOV UR23, UR5 ;  /* 0x0000000500173c82 */ /* 0x000fe40008000000 */
[----:B------:R-:W-:Y:S01]  /*5090*/  @UP3 UMOV UR15, UR4 ;  /* 0x00000004000f3c82 */ /* 0x000fe20008000000 */
[----:B------:R-:W-:Y:S05]  /*50a0*/  BRA.U !UP0, `(.L_x_90) ;  /* 0x0000000108c07547 */ /* 0x000fea000b800000 */
[----:B------:R-:W-:Y:S02]  /*50b0*/  UIMAD.WIDE.U32 UR8, UR15, UR55, URZ ;  /* 0x000000370f0872a5 */ /* 0x000fe4000f8e00ff */
[----:B------:R-:W-:Y:S02]  /*50c0*/  UP2UR UR14, UPR, URZ, 0x4 ;  /* 0x00000004ff0e7883 */ /* 0x000fe40008000000 */
[----:B------:R-:W-:Y:S02]  /*50d0*/  UISETP.NE.AND UP2, UPT, UR54, 0x1, UPT ;  /* 0x000000013600788c */ /* 0x000fe4000bf45270 */
[----:B------:R-:W-:Y:S02]  /*50e0*/  UIMAD.WIDE.U32 UR10, UR23, UR52, URZ ;  /* 0x00000034170a72a5 */ /* 0x000fe4000f8e00ff */
[----:B------:R-:W-:Y:S02]  /*50f0*/  USEL UR4, UR44, UR67, !UP2 ;  /* 0x000000432c047287 */ /* 0x000fe4000d000000 */
[----:B------:R-:W-:Y:S02]  /*5100*/  UISETP.NE.AND UP0, UPT, UR31, 0x1, UPT ;  /* 0x000000011f00788c */ /* 0x000fe4000bf05270 */
[----:B------:R-:W-:Y:S02]  /*5110*/  UP2UR UR18, UPR, URZ, 0x2 ;  /* 0x00000002ff127883 */ /* 0x000fe40008000000 */
[----:B------:R-:W-:Y:S02]  /*5120*/  UISETP.NE.AND UP1, UPT, UR39, 0x1, UPT ;  /* 0x000000012700788c */ /* 0x000fe4000bf25270 */
[----:B------:R-:W-:Y:S02]  /*5130*/  UIMAD.WIDE.U32 UR12, UR4, UR40, URZ ;  /* 0x00000028040c72a5 */ /* 0x000fe4000f8e00ff */
[----:B------:R-:W-:Y:S01]  /*5140*/  USEL UR7, UR49, UR68, !UP0 ;  /* 0x0000004431077287 */ /* 0x000fe2000c000000 */
[----:B------:R-:W-:Y:S02]  /*5150*/  UMOV UR5, UR9 ;  /* 0x0000000900057c82 */ /* 0x000fe40008000000 */
[----:B------:R-:W-:Y:S02]  /*5160*/  USHF.R.U32.HI UR6, URZ, UR70, UR5 ;  /* 0x00000046ff067299 */ /* 0x000fe40008011605 */
[----:B------:R-:W-:Y:S02]  /*5170*/  UIMAD.WIDE.U32 UR16, UR7, UR40, URZ ;  /* 0x00000028071072a5 */ /* 0x000fe4000f8e00ff */
[----:B------:R-:W-:Y:S02]  /*5180*/  USEL UR6, UR15, UR6, !UP2 ;  /* 0x000000060f067287 */ /* 0x000fe4000d000000 */
[----:B------:R-:W-:Y:S01]  /*5190*/  UISETP.NE.AND UP2, UPT, UR14, URZ, UPT ;  /* 0x000000ff0e00728c */ /* 0x000fe2000bf45270 */
[----:B------:R-:W-:Y:S01]  /*51a0*/  UMOV UR5, UR11 ;  /* 0x0000000b00057c82 */ /* 0x000fe20008000000 */
[----:B------:R-:W-:Y:S02]  /*51b0*/  UIMAD.WIDE.U32 UR10, UR6, UR40, URZ ;  /* 0x00000028060a72a5 */ /* 0x000fe4000f8e00ff */
[----:B------:R-:W-:Y:S03]  /*51c0*/  USHF.R.U32.HI UR8, URZ, UR53, UR5 ;  /* 0x00000035ff087299 */ /* 0x000fe60008011605 */
[----:B------:R-:W-:Y:S02]  /*51d0*/  UMOV UR5, UR13 ;  /* 0x0000000d00057c82 */ /* 0x000fe40008000000 */
[----:B------:R-:W-:Y:S03]  /*51e0*/  @UP1 USHF.R.U32.HI UR4, URZ, UR41, UR5 ;  /* 0x00000029ff041299 */ /* 0x000fe60008011605 */
[----:B------:R-:W-:Y:S01]  /*51f0*/  UMOV UR5, UR17 ;  /* 0x0000001100057c82 */ /* 0x000fe20008000000 */
[----:B------:R-:W-:Y:S02]  /*5200*/  UIMAD UR4, UR39, UR4, URZ ;  /* 0x00000004270472a4 */ /* 0x000fe4000f8e02ff */
[----:B------:R-:W-:Y:S02]  /*5210*/  @UP1 USHF.R.U32.HI UR7, URZ, UR41, UR5 ;  /* 0x00000029ff071299 */ /* 0x000fe40008011605 */
[----:B------:R-:W-:Y:S02]  /*5220*/  USEL UR5, UR23, UR8, !UP0 ;  /* 0x0000000817057287 */ /* 0x000fe4000c000000 */
[----:B------:R-:W-:Y:S02]  /*5230*/  UIMAD UR8, UR39, UR7, URZ ;  /* 0x00000007270872a4 */ /* 0x000fe4000f8e02ff */
[----:B------:R-:W-:Y:S03]  /*5240*/  UISETP.GE.AND UP0, UPT, UR6, UR4, UPT ;  /* 0x000000040600728c */ /* 0x000fe6000bf06270 */
[----:B------:R-:W-:Y:S01]  /*5250*/  UMOV UR4, UR11 ;  /* 0x0000000b00047c82 */ /* 0x000fe20008000000 */
[----:B------:R-:W-:Y:S02]  /*5260*/  UISETP.GE.OR UP0, UPT, UR5, UR8, UP0 ;  /* 0x000000080500728c */ /* 0x000fe40008706670 */
[----:B------:R-:W-:Y:S02]  /*5270*/  USHF.R.U32.HI UR4, URZ, UR41, UR4 ;  /* 0x00000029ff047299 */ /* 0x000fe40008011604 */
[----:B------:R-:W-:Y:S02]  /*5280*/  UIMAD.WIDE.U32 UR8, UR5, UR40, URZ ;  /* 0x00000028050872a5 */ /* 0x000fe4000f8e00ff */
[----:B------:R-:W-:Y:S04]  /*5290*/  USEL UR10, UR6, UR4, !UP1 ;  /* 0x00000004060a7287 */ /* 0x000fe8000c800000 */
[----:B------:R-:W-:Y:S01]  /*52a0*/  UIADD3 UR11, UPT, UPT, -UR10, URZ, URZ ;  /* 0x000000ff0a0b7290 */ /* 0x000fe2000fffe1ff */
[----:B------:R-:W-:Y:S02]  /*52b0*/  @!UP0 UMOV UR4, UR9 ;  /* 0x0000000900048c82 */ /* 0x000fe40008000000 */
[----:B------:R-:W-:Y:S02]  /*52c0*/  @!UP0 USHF.R.U32.HI UR4, URZ, UR41, UR4 ;  /* 0x00000029ff048299 */ /* 0x000fe40008011604 */
[----:B------:R-:W-:Y:S02]  /*52d0*/  UIMAD UR8, UR39, UR11, UR6 ;  /* 0x0000000b270872a4 */ /* 0x000fe4000f8e0206 */
[----:B------:R-:W-:Y:S02]  /*52e0*/  @!UP0 USEL UR4, UR5, UR4, !UP1 ;  /* 0x0000000405048287 */ /* 0x000fe4000c800000 */
[----:B------:R-:W-:Y:S02]  /*52f0*/  UISETP.NE.AND UP1, UPT, UR18, URZ, UPT ;  /* 0x000000ff1200728c */ /* 0x000fe4000bf25270 */
[----:B------:R-:W-:Y:S02]  /*5300*/  @!UP0 UIMAD UR7, UR7, UR8, UR4 ;  /* 0x00000008070782a4 */ /* 0x000fe4000f8e0204 */
[----:B------:R-:W-:Y:S02]  /*5310*/  @!UP0 UIADD3 UR9, UPT, UPT, UR10, -UR4, URZ ;  /* 0x800000040a098290 */ /* 0x000fe4000fffe0ff */
[----:B------:R-:W-:Y:S02]  /*5320*/  UIADD3 UR8, UPT, UPT, -UR6, URZ, URZ ;  /* 0x000000ff06087290 */ /* 0x000fe4000fffe1ff */
[----:B------:R-:W-:Y:S02]  /*5330*/  UIADD3 UR4, UPT, UPT, -UR5, URZ, URZ ;  /* 0x000000ff05047290 */ /* 0x000fe4000fffe1ff */
[----:B------:R-:W-:Y:S03]  /*5340*/  @!UP0 UIMAD UR6, UR9, UR39, UR5 ;  /* 0x00000027090682a4 */ /* 0x000fe6000f8e0205 */
[----:B------:R-:W-:Y:S01]  /*5350*/  @!UP0 UMOV UR5, UR7 ;  /* 0x0000000700058c82 */ /* 0x000fe20008000000 */
[----:B------:R-:W-:Y:S02]  /*5360*/  UIMAD UR7, UR31, UR4, UR23 ;  /* 0x000000041f0772a4 */ /* 0x000fe4000f8e0217 */
[----:B------:R-:W-:Y:S02]  /*5370*/  UIMAD UR4, UR54, UR8, UR15 ;  /* 0x00000008360472a4 */ /* 0x000fe4000f8e020f */
[----:B------:R-:W-:Y:S02]  /*5380*/  UIMAD UR23, UR5, UR31, UR7 ;  /* 0x0000001f051772a4 */ /* 0x000fe4000f8e0207 */
[----:B------:R-:W-:Y:S11]  /*5390*/  UIMAD UR15, UR6, UR54, UR4 ;  /* 0x00000036060f72a4 */ /* 0x000ff6000f8e0204 */
[----:B------:R-:W-:Y:S01]  /*53a0*/  @!UPT UIADD3 URZ, UPT, UPT, URZ, URZ, URZ ;  /* 0x000000fffffff290 */ /* 0x000fe2000fffe0ff */
.L_x_90:
[----:B------:R-:W1:Y:S01]  /*53b0*/  @!UP4 LDCU.128 UR8, c[0x0][0xc10] ;  /* 0x00018200ff08c7ac */ /* 0x000e620008000c00 */
[----:B------:R-:W-:Y:S02]  /*53c0*/  ISETP.NE.U32.AND P1, PT, RZ, UR46, PT ;  /* 0x0000002eff007c0c */ /* 0x000fe4000bf25070 */
[----:B------:R-:W-:Y:S02]  /*53d0*/  SHF.L.U32 R8, R10, 0x1f, RZ ;  /* 0x0000001f0a087819 */ /* 0x000fe400000006ff */
[----:B------:R-:W-:Y:S01]  /*53e0*/  ISETP.NE.AND.EX P1, PT, RZ, UR47, PT, P1 ;  /* 0x0000002fff007c0c */ /* 0x000fe2000bf25310 */
[----:B------:R-:W2:Y:S01]  /*53f0*/  @!UP4 LDCU UR5, c[0x0][0xc0c] ;  /* 0x00018180ff05c7ac */ /* 0x000ea20008000800 */
[----:B-1----:R-:W-:Y:S07]  /*5400*/  UIMAD.WIDE.U32 UR6, UR23, UR8, URZ ;  /* 0x00000008170672a5 */ /* 0x002fee000f8e00ff */
[----:B------:R-:W-:Y:S01]  /*5410*/  @!UP4 UMOV UR4, UR7 ;  /* 0x000000070004cc82 */ /* 0x000fe20008000000 */
[----:B--2---:R-:W-:Y:S02]  /*5420*/  @!UP4 UISETP.NE.AND UP0, UPT, UR5, 0x1, UPT ;  /* 0x000000010500c88c */ /* 0x004fe4000bf05270 */
[----:B------:R-:W-:Y:S02]  /*5430*/  @!UP4 USHF.R.U32.HI UR4, URZ, UR9, UR4 ;  /* 0x00000009ff04c299 */ /* 0x000fe40008011604 */
[----:B------:R-:W-:Y:S02]  /*5440*/  UIMAD.WIDE.U32 UR6, UR15, UR11, URZ ;  /* 0x0000000b0f0672a5 */ /* 0x000fe4000f8e00ff */
[----:B------:R-:W-:Y:S02]  /*5450*/  @!UP4 USEL UR8, UR23, UR4, !UP0 ;  /* 0x000000041708c287 */ /* 0x000fe4000c000000 */
[----:B------:R-:W-:Y:S03]  /*5460*/  @!UP4 UISETP.NE.AND UP0, UPT, UR10, 0x1, UPT ;  /* 0x000000010a00c88c */ /* 0x000fe6000bf05270 */
[----:B------:R-:W-:Y:S01]  /*5470*/  @!UP4 UMOV UR6, UR7 ;  /* 0x000000070006cc82 */ /* 0x000fe20008000000 */
[----:B------:R-:W-:Y:S01]  /*5480*/  USHF.L.U32 UR7, UR19, 0x7, URZ ;  /* 0x0000000713077899 */ /* 0x000fe200080006ff */
[----:B------:R-:W1:Y:S02]  /*5490*/  @!UP4 LDCU UR4, c[0x0][0xc20] ;  /* 0x00018400ff04c7ac */ /* 0x000e640008000800 */
[----:B-1----:R-:W-:Y:S04]  /*54a0*/  @!UP4 USHF.R.U32.HI UR6, URZ, UR4, UR6 ;  /* 0x00000004ff06c299 */ /* 0x002fe80008011606 */
[----:B------:R-:W-:Y:S04]  /*54b0*/  @!UP4 USEL UR6, UR15, UR6, !UP0 ;  /* 0x000000060f06c287 */ /* 0x000fe8000c000000 */
[----:B------:R-:W-:Y:S02]  /*54c0*/  @!UP4 UIADD3 UR4, UPT, UPT, -UR8, UR6, URZ ;  /* 0x000000060804c290 */ /* 0x000fe4000fffe1ff */
[----:B------:R-:W-:Y:S02]  /*54d0*/  @!UP4 UIADD3 UR6, UPT, UPT, UR8, -UR6, URZ ;  /* 0x800000060806c290 */ /* 0x000fe4000fffe0ff */
[----:B------:R-:W-:Y:S02]  /*54e0*/  @!UP4 UIMAD UR23, UR4, UR5, UR23 ;  /* 0x000000050417c2a4 */ /* 0x000fe4000f8e0217 */
[----:B------:R-:W-:Y:S01]  /*54f0*/  @!UP4 UIMAD UR15, UR6, UR10, UR15 ;  /* 0x0000000a060fc2a4 */ /* 0x000fe2000f8e020f */
[----:B------:R-:W-:Y:S11]  /*5500*/  BRA.U UP2, `(.L_x_91) ;  /* 0x0000000102107547 */ /* 0x000ff6000b800000 */
[----:B------:R-:W-:Y:S04]  /*5510*/  MOV R2, UR69 ;  /* 0x0000004500027c02 */ /* 0x000fe80008000f00 */
[----:B------:R-:W-:Y:S04]  /*5520*/  SHF.L.U32 R2, R2, 0x1f, RZ ;  /* 0x0000001f02027819 */ /* 0x000fe800000006ff */
[----:B------:R-:W1:Y:S02]  /*5530*/  SYNCS.PHASECHK.TRANS64.TRYWAIT P2, [UR42+0x118], R2 ;  /* 0x00011802ff0075a7 */ /* 0x000e64000804112a */
[----:B-1----:R-:W-:Y:S05]  /*5540*/  @!P2 BRA `(.L_x_92) ;  /* 0x0000004c00e4a947 */ /* 0x002fea0003800000 */
.L_x_91:
[----:B------:R-:W-:Y:S05]  /*5550*/  BRA.U !UP5, `(.L_x_93) ;  /* 0x000000010d387547 */ /* 0x000fea000b800000 */
[----:B------:R-:W-:Y:S01]  /*5560*/  UPLOP3.LUT UP1, UPT, UPT, UPT, UP6, 0x80, 0x8 ;  /* 0x000000000008789c */ /* 0x000fe20003f2f060 */
[----:B-1----:R-:W-:Y:S01]  /*5570*/  HFMA2 R0, -RZ, RZ, 0, 5.9604644775390625e-08 ;  /* 0x00000001ff007431 */ /* 0x002fe200000001ff */
[----:B------:R-:W1:Y:S01]  /*5580*/  LDCU.64 UR8, c[0x0][0x358] ;  /* 0x00006b00ff0877ac */ /* 0x000e620008000a00 */
[----:B------:R-:W-:Y:S03]  /*5590*/  IMAD.MOV.U32 R45, RZ, RZ, 0x1 ;  /* 0x00000001ff2d7424 */ /* 0x000fe600078e00ff */
[----:B------:R-:W-:Y:S05]  /*55a0*/  PLOP3.LUT P2, PT, PT, PT, UP1, 0x80, 0x8 ;  /* 0x000000000008781c */ /* 0x000fea0003f4f018 */
[----:B------:R-:W2:Y:S01]  /*55b0*/  @UP1 LDCU.64 UR4, c[0x0][0x988] ;  /* 0x00013100ff0417ac */ /* 0x000ea20008000a00 */
[----:B------:R-:W-:Y:S07]  /*55c0*/  @UP1 UIMAD UR6, UR48, UR46, URZ ;  /* 0x0000002e300612a4 */ /* 0x000fee000f8e02ff */
[----:B------:R-:W-:Y:S01]  /*55d0*/  @!P2 PRMT R45, R0, 0x7610, R45 ;  /* 0x00007610002da816 */ /* 0x000fe2000000002d */
[----:B--2---:R-:W-:Y:S06]  /*55e0*/  @UP1 UIMAD.WIDE UR4, UR6, 0x4, UR4 ;  /* 0x00000004060418a5 */ /* 0x004fec000f8e0204 */
[----:B------:R-:W-:Y:S01]  /*55f0*/  IMAD.U32 R14, RZ, RZ, UR4 ;  /* 0x00000004ff0e7e24 */ /* 0x000fe2000f8e00ff */
[----:B------:R-:W-:Y:S04]  /*5600*/  MOV R15, UR5 ;  /* 0x00000005000f7c02 */ /* 0x000fe80008000f00 */
[----:B------:R-:W2:Y:S01]  /*5610*/  @!UP1 LDCU UR4, c[0x0][0x980] ;  /* 0x00013000ff0497ac */ /* 0x000ea20008000800 */
[----:B-1---5:R3:W5:Y:S02]  /*5620*/  @P2 LDG.E R27, desc[UR8][R14.64] ;  /* 0x000000080e1b2981 */ /* 0x022764000c1e1900 */
[----:B--23--:R-:W-:Y:S07]  /*5630*/  @!P2 IMAD.U32 R27, RZ, RZ, UR4 ;  /* 0x00000004ff1bae24 */ /* 0x00cfee000f8e00ff */
.L_x_93:
[----:B-----5:R-:W-:Y:S01]  /*5640*/  @!P1 FSETP.EQ.AND P3, PT, R27, RZ, PT ;  /* 0x000000ff1b00920b */ /* 0x020fe20003f62000 */
[----:B------:R-:W-:Y:S01]  /*5650*/  @!UPT UIADD3 URZ, UPT, UPT, URZ, URZ, URZ ;  /* 0x000000fffffff290 */ /* 0x000fe2000fffe0ff */
[----:B------:R-:W-:Y:S11]  /*5660*/  @!P1 BRA `(.L_x_94) ;  /* 0x0000000000149947 */ /* 0x000ff60003800000 */
[----:B------:R-:W-:Y:S02]  /*5670*/  LOP3.LUT P1, RZ, R45, 0xff, RZ, 0xc0, !PT ;  /* 0x000000ff2dff7812 */ /* 0x000fe4000782c0ff */
[----:B------:R-:W-:Y:S04]  /*5680*/  PLOP3.LUT P3, PT, PT, PT, UP1, 0x80, 0x8 ;  /* 0x000000000008781c */ /* 0x000fe80003f6f018 */
[----:B------:R-:W-:Y:S07]  /*5690*/  PLOP3.LUT P3, PT, P3, PT, PT, 0x8, 0x80 ;  /* 0x000000000080781c */ /* 0x000fee0001f6e170 */
[----:B------:R-:W-:Y:S11]  /*56a0*/  @P1 FSETP.EQ.AND P3, PT, R27, RZ, PT ;  /* 0x000000ff1b00120b */ /* 0x000ff60003f62000 */
[----:B------:R-:W-:Y:S02]  /*56b0*/  @!UPT UIADD3 URZ, UPT, UPT, URZ, URZ, URZ ;  /* 0x000000fffffff290 */ /* 0x000fe4000fffe0ff */
.L_x_94:
[----:B------:R-:W-:Y:S01]  /*56c0*/  USHF.L.U32 UR11, UR45, 0x6, URZ ;  /* 0x000000062d0b7899 */ /* 0x000fe200080006ff */
[----:B------:R-:W2:Y:S01]  /*56d0*/  SYNCS.PHASECHK.TRANS64.TRYWAIT P1, [UR42+0xf0], R8 ;  /* 0x0000f008ff0075a7 */ /* 0x000ea2000802112a */
[----:B------:R-:W-:Y:S02]  /*56e0*/  UISETP.NE.AND UP0, UPT, UR56, 0x1, UPT ;  /* 0x000000013800788c */ /* 0x000fe4000bf05270 */
[----:B------:R-:W-:Y:S01]  /*56f0*/  UIMAD.WIDE.U32 UR4, UR11, UR57, URZ ;  /* 0x000000390b0472a5 */ /* 0x000fe2000f8e00ff */
[----:B------:R-:W-:Y:S04]  /*5700*/  ELECT P2, URZ, PT ;  /* 0x0000000000ff782f */ /* 0x000fe80003840000 */
[----:B------:R-:W-:Y:S02]  /*5710*/  PLOP3.LUT P2, PT, P3, P2, PT, 0xf2, 0x2f ;  /* 0x00000000002f781c */ /* 0x000fe40001f45e72 */
[----:B------:R-:W-:Y:S02]  /*5720*/  UMOV UR4, UR5 ;  /* 0x0000000500047c82 */ /* 0x000fe40008000000 */
[----:B------:R-:W-:Y:S04]  /*5730*/  USHF.R.U32.HI UR4, URZ, UR58, UR4 ;  /* 0x0000003aff047299 */ /* 0x000fe80008011604 */
[----:B------:R-:W-:Y:S02]  /*5740*/  USEL UR12, UR11, UR4, !UP0 ;  /* 0x000000040b0c7287 */ /* 0x000fe4000c000000 */
[----:B------:R-:W-:Y:S02]  /*5750*/  UISETP.NE.AND UP0, UPT, UR59, 0x1, UPT ;  /* 0x000000013b00788c */ /* 0x000fe4000bf05270 */
[----:B------:R-:W-:Y:S02]  /*5760*/  UIMAD.WIDE.U32 UR4, UR12, UR60, URZ ;  /* 0x0000003c0c0472a5 */ /* 0x000fe4000f8e00ff */
[----:B------:R-:W-:Y:S01]  /*5770*/  UIADD3 UR6, UPT, UPT, -UR12, URZ, URZ ;  /* 0x000000ff0c067290 */ /* 0x000fe2000fffe1ff */
[----:B-1----:R-:W-:Y:S03]  /*5780*/  @!P2 IMAD.MOV.U32 R0, RZ, 0x20, RZ ;  /* 0x00000020ff00a824 */ /* 0x002fe600078e00ff */
[----:B------:R-:W-:Y:S01]  /*5790*/  UIMAD UR11, UR56, UR6, UR11 ;  /* 0x00000006380b72a4 */ /* 0x000fe2000f8e020b */
[----:B------:R-:W-:Y:S01]  /*57a0*/  @!P2 IMAD.MOV.U32 R0, RZ, 0x400, R0 ;  /* 0x00000400ff00a824 */ /* 0x000fe200078e0000 */
[----:B------:R-:W-:Y:S02]  /*57b0*/  UMOV UR4, UR5 ;  /* 0x0000000500047c82 */ /* 0x000fe40008000000 */
[----:B------:R-:W-:Y:S04]  /*57c0*/  USHF.R.U32.HI UR4, URZ, UR61, UR4 ;  /* 0x0000003dff047299 */ /* 0x000fe80008011604 */
[----:B------:R-:W-:Y:S02]  /*57d0*/  USEL UR13, UR12, UR4, !UP0 ;  /* 0x000000040c0d7287 */ /* 0x000fe4000c000000 */
[----:B------:R-:W-:Y:S02]  /*57e0*/  UISETP.NE.AND UP0, UPT, UR62, 0x1, UPT ;  /* 0x000000013e00788c */ /* 0x000fe4000bf05270 */
[----:B------:R-:W-:Y:S07]  /*57f0*/  UIMAD.WIDE.U32 UR4, UR13, UR63, URZ ;  /* 0x0000003f0d0472a5 */ /* 0x000fee000f8e00ff */
[----:B------:R-:W-:Y:S02]  /*5800*/  UMOV UR4, UR5 ;  /* 0x0000000500047c82 */ /* 0x000fe40008000000 */
[----:B------:R-:W-:Y:S04]  /*5810*/  USHF.R.U32.HI UR4, URZ, UR71, UR4 ;  /* 0x00000047ff047299 */ /* 0x000fe80008011604 */
[----:B------:R-:W-:Y:S02]  /*5820*/  USEL UR14, UR13, UR4, !UP0 ;  /* 0x000000040d0e7287 */ /* 0x000fe4000c000000 */
[----:B------:R-:W-:Y:S02]  /*5830*/  UIADD3 UR4, UPT, UPT, -UR13, URZ, URZ ;  /* 0x000000ff0d047290 */ /* 0x000fe4000fffe1ff */
[----:B------:R-:W-:Y:S02]  /*5840*/  UIADD3 UR5, UPT, UPT, -UR14, URZ, URZ ;  /* 0x000000ff0e057290 */ /* 0x000fe4000fffe1ff */
[----:B------:R-:W-:Y:S02]  /*5850*/  UIMAD UR12, UR59, UR4, UR12 ;  /* 0x000000043b0c72a4 */ /* 0x000fe4000f8e020c */
[----:B------:R-:W-:Y:S01]  /*5860*/  UIMAD UR13, UR62, UR5, UR13 ;  /* 0x000000053e0d72a4 */ /* 0x000fe2000f8e020d */
[----:B--2---:R-:W-:Y:S11]  /*5870*/  @!P1 BRA `(.L_x_95) ;  /* 0x0000004c00309947 */ /* 0x004ff60003800000 */
.L_x_199:
[----:B-1----:R-:W-:Y:S01]  /*5880*/  @!P2 IADD3 R2, P1, PT, R12, 0x680, RZ ;  /* 0x000006800c02a810 */ /* 0x002fe20007f3e0ff */
[----:B------:R-:W-:Y:S01]  /*5890*/  VOTEU.ALL UP0, P2 ;  /* 0x0000000000ff7886 */ /* 0x000fe20001000000 */
[----:B------:R-:W-:Y:S02]  /*58a0*/  @!P2 R2UR UR6, R0 ;  /* 0x000000000006a2ca */ /* 0x000fe400000e0000 */
[----:B------:R-:W-:Y:S01]  /*58b0*/  @!P2 R2UR UR5, R2 ;  /* 0x000000000205a2ca */ /* 0x000fe200000e0000 */
[----:B------:R-:W-:Y:S01]  /*58c0*/  @!P2 IMAD.X R0, RZ, RZ, R13, P1 ;  /* 0x000000ffff00a224 */ /* 0x000fe200008e060d */
[----:B------:R-:W-:Y:S02]  /*58d0*/  @!UP0 UIADD3 UR8, UPT, UPT, UR42, 0x200, URZ ;  /* 0x000002002a088890 */ /* 0x000fe4000fffe0ff */
[----:B------:R-:W-:Y:S02]  /*58e0*/  @!UP0 UIADD3 UR17, UPT, UPT, UR42, 0xa00, URZ ;  /* 0x00000a002a118890 */ /* 0x000fe4000fffe0ff */
[----:B------:R-:W-:Y:S01]  /*58f0*/  @!P2 R2UR UR4, R0 ;  /* 0x000000000004a2ca */ /* 0x000fe200000e0000 */
[----:B------:R-:W-:Y:S01]  /*5900*/  @!UP0 UIADD3 UR16, UPT, UPT, UR7, 0x40, URZ ;  /* 0x0000004007108890 */ /* 0x000fe2000fffe0ff */
[----:B------:R-:W-:Y:S03]  /*5910*/  @!P2 IMAD.MOV.U32 R0, RZ, RZ, 0x1000 ;  /* 0x00001000ff00a424 */ /* 0x000fe600078e00ff */
[----:B------:R-:W-:Y:S02]  /*5920*/  @!UP0 UPRMT UR6, UR6, 0x5410, URZ ;  /* 0x0000541006068896 */ /* 0x000fe400080000ff */
[----:B------:R-:W-:Y:S01]  /*5930*/  IMAD.U32 R14, RZ, RZ, UR5 ;  /* 0x00000005ff0e7e24 */ /* 0x000fe2000f8e00ff */
[----:B------:R-:W-:Y:S05]  /*5940*/  VOTEU.ALL UP0, P2 ;  /* 0x0000000000ff7886 */ /* 0x000fea0001000000 */
[----:B------:R-:W-:Y:S01]  /*5950*/  IMAD.U32 R15, RZ, RZ, UR4 ;  /* 0x00000004ff0f7e24 */ /* 0x000fe2000f8e00ff */
[----:B------:R-:W-:Y:S01]  /*5960*/  @!P2 R2UR UR4, R14 ;  /* 0x000000000e04a2ca */ /* 0x000fe200000e0000 */
[----:B------:R-:W-:Y:S01]  /*5970*/  @!UP0 UMOV UR9, UR43 ;  /* 0x0000002b00098c82 */ /* 0x000fe20008000000 */
[----:B------:R-:W-:Y:S02]  /*5980*/  @!UP0 UMOV UR10, UR7 ;  /* 0x00000007000a8c82 */ /* 0x000fe40008000000 */
[----:B------:R-:W-:Y:S11]  /*5990*/  @!P2 R2UR UR5, R15 ;  /* 0x000000000f05a2ca */ /* 0x000ff600000e0000 */
[----:B------:R-:W-:Y:S02]  /*59a0*/  @!UPT UIADD3 URZ, UPT, UPT, URZ, URZ, URZ ;  /* 0x000000fffffff290 */ /* 0x000fe4000fffe0ff */
[----:B------:R1:W-:Y:S01]  /*59b0*/  @!UP0 UTMALDG.5D.IM2COL [UR8], [UR4], UR6 ;  /* 0x00000008040083b4 */ /* 0x0003e20008060006 */
[----:B------:R-:W-:Y:S05]  /*59c0*/  VOTEU.ALL UP0, P2 ;  /* 0x0000000000ff7886 */ /* 0x000fea0001000000 */
[----:B-1----:R-:W-:Y:S01]  /*59d0*/  @!UP0 UMOV UR8, UR17 ;  /* 0x0000001100088c82 */ /* 0x002fe20008000000 */
[----:B------:R-:W-:Y:S01]  /*59e0*/  @!UP0 UMOV UR9, UR43 ;  /* 0x0000002b00098c82 */ /* 0x000fe20008000000 */
[----:B------:R-:W-:Y:S02]  /*59f0*/  @!UP0 UMOV UR10, UR16 ;  /* 0x00000010000a8c82 */ /* 0x000fe40008000000 */
[----:B------:R1:W-:Y:S01]  /*5a00*/  @!UP0 UTMALDG.5D.IM2COL [UR8], [UR4], UR6 ;  /* 0x00000008040083b4 */ /* 0x0003e20008060006 */
[----:B------:R2:W-:Y:S01]  /*5a10*/  @!P2 SYNCS.ARRIVE.TRANS64.RED.A0TR RZ, [UR42+0xd0], R0 ;  /* 0x0000d000ffffa9a7 */ /* 0x0005e2000830042a */
[----:B------:R-:W-:Y:S01]  /*5a20*/  SYNCS.ARRIVE.TRANS64.RED.A1T0 RZ, [UR66], RZ ;  /* 0x000000ffffff79a7 */ /* 0x000fe20008100442 */
[----:B--2---:R-:W-:Y:S01]  /*5a30*/  @!P2 IMAD.MOV.U32 R0, RZ, 0x20, RZ ;  /* 0x00000020ff00a824 */ /* 0x004fe200078e00ff */
[----:B------:R-:W2:Y:S03]  /*5a40*/  SYNCS.PHASECHK.TRANS64.TRYWAIT P1, [UR42+0xf8], R8 ;  /* 0x0000f808ff0075a7 */ /* 0x000ea6000802112a */
[----:B------:R-:W-:Y:S01]  /*5a50*/  @!P2 IMAD.MOV.U32 R0, RZ, 0x400, R0 ;  /* 0x00000400ff00a824 */ /* 0x000fe200078e0000 */
[----:B-12---:R-:W-:Y:S06]  /*5a60*/  @!P1 BRA `(.L_x_96) ;  /* 0x0000004800cc9947 */ /* 0x006fec0003800000 */
.L_x_201:
[----:B------:R-:W-:Y:S01]  /*5a70*/  @!P2 R2UR UR4, R0 ;  /* 0x000000000004a2ca */ /* 0x000fe200000e0000 */
[----:B------:R-:W-:Y:S01]  /*5a80*/  VOTEU.ALL UP0, P2 ;  /* 0x0000000000ff7886 */ /* 0x000fe20001000000 */
[----:B-1----:R-:W-:Y:S01]  /*5a90*/  @!P2 IADD3 R2, P1, PT, R12, 0x680, RZ ;  /* 0x000006800c02a810 */ /* 0x002fe20007f3e0ff */
[----:B------:R-:W-:Y:S01]  /*5aa0*/  UMOV UR35, UR11 ;  /* 0x0000000b00237c82 */ /* 0x000fe20008000000 */
[----:B------:R-:W-:Y:S01]  /*5ab0*/  UMOV UR36, UR12 ;  /* 0x0000000c00247c82 */ /* 0x000fe20008000000 */
[----:B------:R-:W-:Y:S01]  /*5ac0*/  UMOV UR37, UR13 ;  /* 0x0000000d00257c82 */ /* 0x000fe20008000000 */
[----:B------:R-:W-:Y:S01]  /*5ad0*/  @!P2 R2UR UR5, R2 ;  /* 0x000000000205a2ca */ /* 0x000fe200000e0000 */
[----:B------:R-:W-:Y:S01]  /*5ae0*/  @!P2 IMAD.X R0, RZ, RZ, R13, P1 ;  /* 0x000000ffff00a224 */ /* 0x000fe200008e060d */
[----:B------:R-:W-:Y:S02]  /*5af0*/  @!UP0 UIADD3 UR34, UPT, UPT, UR7, 0x10, URZ ;  /* 0x0000001007228890 */ /* 0x000fe4000fffe0ff */
[----:B------:R-:W-:Y:S02]  /*5b00*/  @!UP0 UIADD3 UR32, UPT, UPT, UR42, 0x1200, URZ ;  /* 0x000012002a208890 */ /* 0x000fe4000fffe0ff */
[----:B------:R-:W-:Y:S02]  /*5b10*/  @!UP0 UIADD3 UR10, UPT, UPT, UR7, 0x50, URZ ;  /* 0x00000050070a8890 */ /* 0x000fe4000fffe0ff */
[----:B------:R-:W-:Y:S01]  /*5b20*/  @!UP0 UPRMT UR6, UR4, 0x5410, URZ ;  /* 0x0000541004068896 */ /* 0x000fe200080000ff */
[----:B------:R-:W-:Y:S01]  /*5b30*/  @!P2 R2UR UR4, R0 ;  /* 0x000000000004a2ca */ /* 0x000fe200000e0000 */
[----:B------:R-:W-:Y:S01]  /*5b40*/  @!UP0 UIADD3 UR8, UPT, UPT, UR42, 0x1a00, URZ ;  /* 0x00001a002a088890 */ /* 0x000fe2000fffe0ff */
[----:B------:R-:W-:Y:S01]  /*5b50*/  @!P2 IMAD.MOV.U32 R0, RZ, RZ, 0x1000 ;  /* 0x00001000ff00a424 */ /* 0x000fe200078e00ff */
[----:B------:R-:W-:Y:S01]  /*5b60*/  VOTEU.ALL UP0, P2 ;  /* 0x0000000000ff7886 */ /* 0x000fe20001000000 */
[----:B------:R-:W-:Y:S01]  /*5b70*/  IMAD.U32 R14, RZ, RZ, UR5 ;  /* 0x00000005ff0e7e24 */ /* 0x000fe2000f8e00ff */
[----:B------:R-:W-:Y:S01]  /*5b80*/  UMOV UR38, UR14 ;  /* 0x0000000e00267c82 */ /* 0x000fe20008000000 */
[----:B------:R-:W-:Y:S07]  /*5b90*/  UMOV UR9, UR33 ;  /* 0x0000002100097c82 */ /* 0x000fee0008000000 */
[----:B------:R-:W-:Y:S01]  /*5ba0*/  IMAD.U32 R15, RZ, RZ, UR4 ;  /* 0x00000004ff0f7e24 */ /* 0x000fe2000f8e00ff */
[----:B------:R-:W-:Y:S04]  /*5bb0*/  @!P2 R2UR UR4, R14 ;  /* 0x000000000e04a2ca */ /* 0x000fe800000e0000 */
[----:B------:R-:W-:Y:S11]  /*5bc0*/  @!P2 R2UR UR5, R15 ;  /* 0x000000000f05a2ca */ /* 0x000ff600000e0000 */
[----:B------:R-:W-:Y:S02]  /*5bd0*/  @!UPT UIADD3 URZ, UPT, UPT, URZ, URZ, URZ ;  /* 0x000000fffffff290 */ /* 0x000fe4000fffe0ff */
[----:B------:R1:W-:Y:S01]  /*5be0*/  @!UP0 UTMALDG.5D.IM2COL [UR32], [UR4], UR6 ;  /* 0x00000020040083b4 */ /* 0x0003e20008060006 */
[----:B------:R-:W-:Y:S05]  /*5bf0*/  VOTEU.ALL UP0, P2 ;  /* 0x0000000000ff7886 */ /* 0x000fea0001000000 */
[----:B------:R1:W-:Y:S01]  /*5c00*/  @!UP0 UTMALDG.5D.IM2COL [UR8], [UR4], UR6 ;  /* 0x00000008040083b4 */ /* 0x0003e20008060006 */
[----:B------:R2:W-:Y:S01]  /*5c10*/  @!P2 SYNCS.ARRIVE.TRANS64.RED.A0TR RZ, [UR42+0xd8], R0 ;  /* 0x0000d800ffffa9a7 */ /* 0x0005e2000830042a */
[----:B------:R-:W-:Y:S01]  /*5c20*/  SYNCS.ARRIVE.TRANS64.RED.A1T0 RZ, [UR65], RZ ;  /* 0x000000ffffff79a7 */ /* 0x000fe20008100441 */
[----:B--2---:R-:W-:Y:S01]  /*5c30*/  @!P2 IMAD.MOV.U32 R0, RZ, 0x20, RZ ;  /* 0x00000020ff00a824 */ /* 0x004fe200078e00ff */
[----:B------:R-:W2:Y:S03]  /*5c40*/  SYNCS.PHASECHK.TRANS64.TRYWAIT P1, [UR42+0x100], R8 ;  /* 0x00010008ff0075a7 */ /* 0x000ea6000802112a */
[----:B------:R-:W-:Y:S01]  /*5c50*/  @!P2 IMAD.MOV.U32 R0, RZ, 0x400, R0 ;  /* 0x00000400ff00a824 */ /* 0x000fe200078e0000 */
[----:B-12---:R-:W-:Y:S06]  /*5c60*/  @!P1 BRA `(.L_x_97) ;  /* 0x0000004800649947 */ /* 0x006fec0003800000 */
.L_x_203:
        /* <DEDUP_REMOVED lines=8> */
[----:B------:R-:W-:Y:S01]  /*5cf0*/  @!UP0 UIADD3 UR26, UPT, UPT, UR7, 0x20, URZ ;  /* 0x00000020071a8890 */ /* 0x000fe2000fffe0ff */
[----:B------:R-:W-:Y:S01]  /*5d00*/  @P0 SHF.R.U32.HI R4, RZ, 0x10, R5 ;  /* 0x00000010ff040819 */ /* 0x000fe20000011605 */
[----:B------:R-:W-:Y:S02]  /*5d10*/  @!UP0 UIADD3 UR24, UPT, UPT, UR42, 0x2200, URZ ;  /* 0x000022002a188890 */ /* 0x000fe4000fffe0ff */
[----:B------:R-:W-:Y:S01]  /*5d20*/  @!UP0 UIADD3 UR10, UPT, UPT, UR7, 0x60, URZ ;  /* 0x00000060070a8890 */ /* 0x000fe2000fffe0ff */
[----:B------:R-:W-:Y:S01]  /*5d30*/  @P0 R2UR UR48, R4 ;  /* 0x00000000043002ca */ /* 0x000fe200000e0000 */
        /* <DEDUP_REMOVED lines=17> */
[----:B------:R-:W2:Y:S02]  /*5e50*/  SYNCS.PHASECHK.TRANS64.TRYWAIT P1, [UR42+0x108], R8 ;  /* 0x00010808ff0075a7 */ /* 0x000ea4000802112a */
[----:B-12---:R-:W-:Y:S05]  /*5e60*/  @!P1 BRA `(.L_x_98) ;  /* 0x0000004400fc9947 */ /* 0x006fea0003800000 */
.L_x_205:
[----:B------:R-:W-:Y:S01]  /*5e70*/  UPLOP3.LUT UP2, UPT, UPT, UPT, UPT, 0x80, 0x8 ;  /* 0x000000000008789c */ /* 0x000fe20003f4f070 */
[----:B-1----:R-:W-:Y:S01]  /*5e80*/  @!P2 IMAD.MOV.U32 R0, RZ, 0x20, RZ ;  /* 0x00000020ff00a824 */ /* 0x002fe200078e00ff */
[----:B------:R-:W-:Y:S01]  /*5e90*/  @!P2 IADD3 R2, P0, PT, R12, 0x680, RZ ;  /* 0x000006800c02a810 */ /* 0x000fe20007f1e0ff */
[----:B------:R-:W-:Y:S01]  /*5ea0*/  UMOV UR19, UR11 ;  /* 0x0000000b00137c82 */ /* 0x000fe20008000000 */
[----:B------:R-:W-:Y:S01]  /*5eb0*/  VOTEU.ALL UP0, P2 ;  /* 0x0000000000ff7886 */ /* 0x000fe20001000000 */
[----:B------:R-:W-:Y:S01]  /*5ec0*/  @!P2 IMAD.MOV.U32 R0, RZ, 0x400, R0 ;  /* 0x00000400ff00a824 */ /* 0x000fe200078e0000 */
[----:B------:R-:W-:Y:S01]  /*5ed0*/  @!P2 R2UR UR5, R2 ;  /* 0x000000000205a2ca */ /* 0x000fe200000e0000 */
[----:B------:R-:W-:Y:S01]  /*5ee0*/  UMOV UR20, UR12 ;  /* 0x0000000c00147c82 */ /* 0x000fe20008000000 */
[----:B------:R-:W-:Y:S01]  /*5ef0*/  UMOV UR21, UR13 ;  /* 0x0000000d00157c82 */ /* 0x000fe20008000000 */
[----:B------:R-:W-:Y:S01]  /*5f00*/  @!UP0 UIADD3 UR18, UPT, UPT, UR7, 0x30, URZ ;  /* 0x0000003007128890 */ /* 0x000fe2000fffe0ff */
[----:B------:R-:W-:Y:S01]  /*5f10*/  @!P2 R2UR UR4, R0 ;  /* 0x000000000004a2ca */ /* 0x000fe200000e0000 */
[----:B------:R-:W-:Y:S01]  /*5f20*/  @!P2 IMAD.X R0, RZ, RZ, R13, P0 ;  /* 0x000000ffff00a224 */ /* 0x000fe200000e060d */
[----:B------:R-:W-:Y:S01]  /*5f30*/  @!UP0 UIADD3 UR16, UPT, UPT, UR42, 0x3200, URZ ;  /* 0x000032002a108890 */ /* 0x000fe2000fffe0ff */
[----:B------:R-:W-:Y:S01]  /*5f40*/  R2UR UR26, R47 ;  /* 0x000000002f1a72ca */ /* 0x000fe200000e0000 */
[----:B------:R-:W-:Y:S01]  /*5f50*/  @!UP0 UIADD3 UR17, UPT, UPT, UR42, 0xe8, URZ ;  /* 0x000000e82a118890 */ /* 0x000fe2000fffe0ff */
[----:B------:R-:W-:Y:S01]  /*5f60*/  R2UR UR24, R48 ;  /* 0x00000000301872ca */ /* 0x000fe200000e0000 */
[----:B------:R-:W-:Y:S01]  /*5f70*/  @!UP0 UIADD3 UR10, UPT, UPT, UR7, 0x70, URZ ;  /* 0x00000070070a8890 */ /* 0x000fe2000fffe0ff */
[----:B------:R-:W-:Y:S01]  /*5f80*/  LOP3.LUT R10, R10, 0x1, RZ, 0x3c, !PT ;  /* 0x000000010a0a7812 */ /* 0x000fe200078e3cff */
[----:B------:R-:W-:Y:S01]  /*5f90*/  @!UP0 UIADD3 UR8, UPT, UPT, UR42, 0x3a00, URZ ;  /* 0x00003a002a088890 */ /* 0x000fe2000fffe0ff */
[----:B------:R-:W-:Y:S01]  /*5fa0*/  IMAD.U32 R4, RZ, RZ, UR5 ;  /* 0x00000005ff047e24 */ /* 0x000fe2000f8e00ff */
[----:B------:R-:W-:Y:S01]  /*5fb0*/  UMOV UR22, UR14 ;  /* 0x0000000e00167c82 */ /* 0x000fe20008000000 */
[----:B------:R-:W-:Y:S01]  /*5fc0*/  UMOV UR9, UR17 ;  /* 0x0000001100097c82 */ /* 0x000fe20008000000 */
[----:B------:R-:W-:Y:S01]  /*5fd0*/  LOP3.LUT R9, R9, 0x1, RZ, 0x3c, !PT ;  /* 0x0000000109097812 */ /* 0x000fe200078e3cff */
[----:B------:R-:W-:Y:S01]  /*5fe0*/  @!UP0 UPRMT UR6, UR4, 0x5410, URZ ;  /* 0x0000541004068896 */ /* 0x000fe200080000ff */
[----:B------:R-:W-:Y:S01]  /*5ff0*/  @!P2 R2UR UR4, R0 ;  /* 0x000000000004a2ca */ /* 0x000fe200000e0000 */
[----:B------:R-:W-:Y:S03]  /*6000*/  VOTEU.ALL UP0, P2 ;  /* 0x0000000000ff7886 */ /* 0x000fe60001000000 */
[----:B------:R-:W-:Y:S09]  /*6010*/  UIADD3 UR45, UPT, UPT, UR23, UR24, URZ ;  /* 0x00000018172d7290 */ /* 0x000ff2000fffe0ff */
        /* <DEDUP_REMOVED lines=9> */
[----:B-1----:R-:W-:Y:S01]  /*60b0*/  UIADD3 UR19, UPT, UPT, UR15, UR26, URZ ;  /* 0x0000001a0f137290 */ /* 0x002fe2000fffe0ff */
[----:B------:R-:W-:Y:S11]  /*60c0*/  BRA.U UP3, `(.L_x_99) ;  /* 0xffffffed03987547 */ /* 0x000ff6000b83ffff */
[----:B------:R-:W-:-:S04]  /*60d0*/  SHF.L.U32 R2, R10, 0x1f, RZ ;  /* 0x0000001f0a027819 */ /* 0x000fc800000006ff */
[----:B------:R-:W1:Y:S02]  /*60e0*/  SYNCS.PHASECHK.TRANS64.TRYWAIT P0, [UR42+0xf0], R2 ;  /* 0x0000f002ff0075a7 */ /* 0x000e64000800112a */
[----:B-1----:R-:W-:Y:S05]  /*60f0*/  @!P0 BRA `(.L_x_100) ;  /* 0x0000004400708947 */ /* 0x002fea0003800000 */
.L_x_207:
[----:B------:R-:W3:Y:S02]  /*6100*/  SYNCS.PHASECHK.TRANS64.TRYWAIT P0, [UR42+0xf8], R2 ;  /* 0x0000f802ff0075a7 */ /* 0x000ee4000800112a */
[----:B---3--:R-:W-:Y:S05]  /*6110*/  @!P0 BRA `(.L_x_101) ;  /* 0x0000004400808947 */ /* 0x008fea0003800000 */
.L_x_209:
[----:B------:R-:W3:Y:S02]  /*6120*/  SYNCS.PHASECHK.TRANS64.TRYWAIT P0, [UR42+0x100], R2 ;  /* 0x00010002ff0075a7 */ /* 0x000ee4000800112a */
[----:B---3--:R-:W-:Y:S05]  /*6130*/  @!P0 BRA `(.L_x_102) ;  /* 0x0000004400908947 */ /* 0x008fea0003800000 */
.L_x_211:
[----:B-1----:R-:W-:-:S07]  /*6140*/  MOV R0, UR42 ;  /* 0x0000002a00007c02 */ /* 0x002fce0008000f00 */
.L_x_103:
[----:B-1----:R-:W-:-:S04]  /*6150*/  SHF.L.U32 R2, R10, 0x1f, RZ ;  /* 0x0000001f0a027819 */ /* 0x002fc800000006ff */
[----:B------:R1:W3:Y:S03]  /*6160*/  SYNCS.PHASECHK.TRANS64.TRYWAIT P0, [R0+URZ+0x108], R2 ;  /* 0x00010802000075a7 */ /* 0x0002e600080011ff */
[----:B---3--:R-:W-:Y:S05]  /*6170*/  @!P0 NANOSLEEP.SYNCS 0x989680 ;  /* 0x009896800000895d */ /* 0x008fea0003900000 */
[----:B------:R-:W3:Y:S02]  /*6180*/  @!P0 SYNCS.PHASECHK.TRANS64 P0, [R0+URZ+0x108], R2 ;  /* 0x00010802000085a7 */ /* 0x000ee400080010ff */
[----:B--23--:R-:W-:Y:S05]  /*6190*/  @P0 EXIT ;  /* 0x000000000000094d */ /* 0x00cfea0003800000 */
[----:B------:R-:W-:Y:S05]  /*61a0*/  BRA `(.L_x_103) ;  /* 0xfffffffc00e87947 */ /* 0x000fea000383ffff */
.L_x_88:
[----:B------:R-:W-:-:S06]  /*61b0*/  UISETP.GE.AND UP0, UPT, UR18, 0x4, UPT ;  /* 0x000000041200788c */ /* 0x000fcc000bf06270 */
[----:B------:R-:W-:-:S13]  /*61c0*/  PLOP3.LUT P0, PT, PT, PT, UP0, 0x80, 0x8 ;  /* 0x000000000008781c */ /* 0x000fda0003f0f008 */
[----:B-1----:R-:W-:Y:S05]  /*61d0*/  @!P0 EXIT ;  /* 0x000000000000894d */ /* 0x002fea0003800000 */
[----:B------:R-:W1:Y:S08]  /*61e0*/  S2UR UR4, SR_CgaCtaId ;  /* 0x00000000000479c3 */ /* 0x000e700000008800 */
[----:B------:R-:W-:Y:S01]  /*61f0*/  BAR.SYNC.DEFER_BLOCKING 0x6, 0xa0 ;  /* 0x0182800000007b1d */ /* 0x000fe20000010000 */
[C---:B------:R-:W-:Y:S01]  /*6200*/  IMAD.SHL.U32 R44, R55.reuse, 0x10, RZ ;  /* 0x00000010372c7824 */ /* 0x040fe200078e00ff */
[----:B------:R-:W-:Y:S01]  /*6210*/  SHF.L.U32 R23, R55, 0x10, RZ ;  /* 0x0000001037177819 */ /* 0x000fe200000006ff */
[----:B------:R-:W-:-:S02]  /*6220*/  IMAD.SHL.U32 R0, R46, 0x200, RZ ;  /* 0x000002002e007824 */ /* 0x000fc400078e00ff */
[----:B------:R-:W-:Y:S02]  /*6230*/  HFMA2 R51, -RZ, RZ, 0, 0 ;  /* 0x00000000ff337431 */ /* 0x000fe400000001ff */
[----:B------:R-:W-:Y:S01]  /*6240*/  IMAD.SHL.U32 R4, R55, 0x2, RZ ;  /* 0x0000000237047824 */ /* 0x000fe200078e00ff */
[----:B------:R-:W-:Y:S01]  /*6250*/  UMOV UR44, 0x400 ;  /* 0x00000400002c7882 */ /* 0x000fe20000000000 */
[----:B------:R-:W2:Y:S01]  /*6260*/  LDC.64 R42, c[0x0][0x9b0] ;  /* 0x00026c00ff2a7b82 */ /* 0x000ea20000000a00 */
[C---:B------:R-:W-:Y:S01]  /*6270*/  LOP3.LUT R54, R44.reuse, 0x5b0, RZ, 0xc0, !PT ;  /* 0x000005b02c367812 */ /* 0x040fe200078ec0ff */
[----:B------:R-:W-:Y:S01]  /*6280*/  IMAD.MOV.U32 R53, RZ, RZ, 0x1 ;  /* 0x00000001ff357424 */ /* 0x000fe200078e00ff */
[----:B------:R-:W-:Y:S01]  /*6290*/  LOP3.LUT R5, R44, 0x40, RZ, 0xc0, !PT ;  /* 0x000000402c057812 */ /* 0x000fe200078ec0ff */
[----:B------:R-:W-:Y:S01]  /*62a0*/  IMAD.MOV.U32 R22, RZ, RZ, RZ ;  /* 0x000000ffff167224 */ /* 0x000fe200078e00ff */
[----:B------:R-:W-:Y:S01]  /*62b0*/  LOP3.LUT R54, R54, 0x200, R0, 0xf8, !PT ;  /* 0x0000020036367812 */ /* 0x000fe200078ef800 */
[----:B------:R-:W-:Y:S01]  /*62c0*/  IMAD.SHL.U32 R0, R46, 0x200000, RZ ;  /* 0x002000002e007824 */ /* 0x000fe200078e00ff */
[----:B------:R-:W-:Y:S01]  /*62d0*/  LOP3.LUT R4, R5, 0x8, R4, 0xf8, !PT ;  /* 0x0000000805047812 */ /* 0x000fe200078ef804 */
[----:B------:R-:W3:Y:S01]  /*62e0*/  LDC.64 R40, c[0x0][0x9a8] ;  /* 0x00026a00ff287b82 */ /* 0x000ee20000000a00 */
[----:B------:R-:W-:Y:S01]  /*62f0*/  LOP3.LUT P0, RZ, R44, 0x40, RZ, 0xc0, !PT ;  /* 0x000000402cff7812 */ /* 0x000fe2000780c0ff */
[----:B------:R-:W-:Y:S01]  /*6300*/  IMAD.MOV.U32 R52, RZ, RZ, RZ ;  /* 0x000000ffff347224 */ /* 0x000fe200078e00ff */
[----:B------:R-:W-:Y:S01]  /*6310*/  LOP3.LUT R0, R0, 0x200000, RZ, 0xc0, !PT ;  /* 0x0020000000007812 */ /* 0x000fe200078ec0ff */
[----:B------:R-:W4:Y:S01]  /*6320*/  LDCU UR57, c[0x0][0x370] ;  /* 0x00006e00ff3977ac */ /* 0x000f220008000800 */
[----:B------:R-:W-:-:S02]  /*6330*/  LOP3.LUT R54, R54, R4, RZ, 0xfc, !PT ;  /* 0x0000000436367212 */ /* 0x000fc400078efcff */
[----:B------:R-:W-:Y:S01]  /*6340*/  LOP3.LUT R23, R0, 0x400000, R23, 0xf8, !PT ;  /* 0x0040000000177812 */ /* 0x000fe200078ef817 */
[----:B-1----:R-:W-:Y:S01]  /*6350*/  ULEA UR44, UR4, UR44, 0x18 ;  /* 0x0000002c042c7291 */ /* 0x002fe2000f8ec0ff */
[----:B------:R-:W-:Y:S01]  /*6360*/  P2R R0, PR, RZ, 0x1 ;  /* 0x00000001ff007803 */ /* 0x000fe20000000000 */
[----:B------:R-:W1:Y:S01]  /*6370*/  LDCU.128 UR4, c[0x0][0xb80] ;  /* 0x00017000ff0477ac */ /* 0x000e620008000c00 */
[----:B------:R-:W-:Y:S01]  /*6380*/  LOP3.LUT R55, R55, 0x60, RZ, 0xc0, !PT ;  /* 0x0000006037377812 */ /* 0x000fe200078ec0ff */
[----:B------:R-:W2:Y:S05]  /*6390*/  LDCU.64 UR62, c[0x0][0x348] ;  /* 0x00006900ff3e77ac */ /* 0x000eaa0008000a00 */
[----:B------:R-:W4:Y:S01]  /*63a0*/  LDS R2, [UR44+0x170] ;  /* 0x0001702cff027984 */ /* 0x000f220008000800 */
[----:B------:R-:W2:Y:S01]  /*63b0*/  LDCU UR42, c[0x0][0xc0c] ;  /* 0x00018180ff2a77ac */ /* 0x000ea20008000800 */
[----:B------:R-:W2:Y:S01]  /*63c0*/  LDCU UR38, c[0x0][0xc30] ;  /* 0x00018600ff2677ac */ /* 0x000ea20008000800 */
[----:B------:R-:W2:Y:S01]  /*63d0*/  LDCU.64 UR50, c[0x0][0x988] ;  /* 0x00013100ff3277ac */ /* 0x000ea20008000a00 */
[----:B-1----:R-:W-:Y:S01]  /*63e0*/  IMAD.U32 R59, RZ, RZ, UR4 ;  /* 0x00000004ff3b7e24 */ /* 0x002fe2000f8e00ff */
[----:B------:R-:W-:Y:S01]  /*63f0*/  MOV R56, UR7 ;  /* 0x0000000700387c02 */ /* 0x000fe20008000f00 */
[----:B------:R-:W-:Y:S01]  /*6400*/  UIADD3 UR4, UPT, UPT, UR44, 0x200, URZ ;  /* 0x000002002c047890 */ /* 0x000fe2000fffe0ff */
[----:B------:R-:W-:Y:S01]  /*6410*/  IMAD.U32 R58, RZ, RZ, UR5 ;  /* 0x00000005ff3a7e24 */ /* 0x000fe2000f8e00ff */
[----:B------:R-:W1:Y:S01]  /*6420*/  LDCU.64 UR40, c[0x0][0xc28] ;  /* 0x00018500ff2877ac */ /* 0x000e620008000a00 */
[----:B------:R-:W-:-:S03]  /*6430*/  IMAD.U32 R57, RZ, RZ, UR6 ;  /* 0x00000006ff397e24 */ /* 0x000fc6000f8e00ff */
[----:B------:R-:W-:Y:S01]  /*6440*/  IMAD.U32 R50, RZ, RZ, UR4 ;  /* 0x00000004ff327e24 */ /* 0x000fe2000f8e00ff */
[----:B------:R-:W1:Y:S01]  /*6450*/  LDCU.64 UR60, c[0x0][0x990] ;  /* 0x00013200ff3c77ac */ /* 0x000e620008000a00 */
[----:B------:R-:W1:Y:S01]  /*6460*/  LDCU.128 UR52, c[0x0][0xc10] ;  /* 0x00018200ff3477ac */ /* 0x000e620008000c00 */
[----:B------:R-:W1:Y:S01]  /*6470*/  LDCU UR56, c[0x0][0x374] ;  /* 0x00006e80ff3877ac */ /* 0x000e620008000800 */
[----:B------:R-:W-:Y:S01]  /*6480*/  UMOV UR49, URZ ;  /* 0x000000ff00317c82 */ /* 0x000fe20008000000 */
[----:B------:R-:W-:Y:S01]  /*6490*/  UMOV UR47, URZ ;  /* 0x000000ff002f7c82 */ /* 0x000fe20008000000 */
[C---:B----4-:R-:W-:Y:S01]  /*64a0*/  VIADD R3, R2.reuse, 0x40 ;  /* 0x0000004002037836 */ /* 0x050fe20000000000 */
[----:B------:R-:W-:-:S04]  /*64b0*/  LOP3.LUT R2, R2, 0xffff, RZ, 0xc0, !PT ;  /* 0x0000ffff02027812 */ /* 0x000fc800078ec0ff */
[----:B------:R-:W-:-:S05]  /*64c0*/  LOP3.LUT R3, R3, 0xffff, RZ, 0xc0, !PT ;  /* 0x0000ffff03037812 */ /* 0x000fca00078ec0ff */
[----:B-123--:R4:W-:Y:S02]  /*64d0*/  STL.64 [R1], R2 ;  /* 0x0000000201007387 */ /* 0x00e9e40000100a00 */
.L_x_147:
[----:B----4-:R-:W-:Y:S04]  /*64e0*/  SHF.L.U32 R2, R51, 0x1f, RZ ;  /* 0x0000001f33027819 */ /* 0x010fe800000006ff */
[----:B-1----:R-:W1:Y:S02]  /*64f0*/  SYNCS.PHASECHK.TRANS64.TRYWAIT P0, [UR44+0x120], R2 ;  /* 0x00012002ff0075a7 */ /* 0x002e64000800112c */
[----:B-1----:R-:W-:Y:S05]  /*6500*/  @!P0 BRA `(.L_x_104) ;  /* 0x0000004000b48947 */ /* 0x002fea0003800000 */
.L_x_213:
[----:B-1----:R-:W-:Y:S01]  /*6510*/  LEA R2, R22, UR43, 0x2 ;  /* 0x0000002b16027c11 */ /* 0x002fe2000f8e10ff */
[----:B------:R-:W1:Y:S01]  /*6520*/  LDS.128 R4, [UR44+0x160] ;  /* 0x0001602cff047984 */ /* 0x000e620008000c00 */
[----:B------:R-:W-:Y:S02]  /*6530*/  UIADD3 UR4, UPT, UPT, UR44, 0x128, URZ ;  /* 0x000001282c047890 */ /* 0x000fe4000fffe0ff */
[----:B------:R-:W-:Y:S01]  /*6540*/  UISETP.GE.AND UP0, UPT, UR39, 0x1, UPT ;  /* 0x000000012700788c */ /* 0x000fe2000bf06270 */
[----:B------:R-:W-:Y:S01]  /*6550*/  @!PT LDS RZ, [RZ] ;  /* 0x00000000fffff984 */ /* 0x000fe20000000800 */
[----:B------:R-:W-:Y:S01]  /*6560*/  @!PT LDS RZ, [RZ] ;  /* 0x00000000fffff984 */ /* 0x000fe20000000800 */
[----:B------:R-:W-:Y:S01]  /*6570*/  @!PT LDS RZ, [RZ] ;  /* 0x00000000fffff984 */ /* 0x000fe20000000800 */
[----:B------:R-:W-:Y:S01]  /*6580*/  @!PT LDS RZ, [RZ] ;  /* 0x00000000fffff984 */ /* 0x000fe20000000800 */
[----:B------:R2:W-:Y:S06]  /*6590*/  MEMBAR.ALL.CTA ;  /* 0x0000000000007992 */ /* 0x0005ec0000008000 */
[----:B--2---:R-:W2:Y:S01]  /*65a0*/  FENCE.VIEW.ASYNC.S ;  /* 0x00000000000073c6 */ /* 0x004ea20000000000 */
[----:B------:R-:W-:Y:S09]  /*65b0*/  UPRMT UR4, URZ, 0x654, UR4 ;  /* 0x00000654ff047896 */ /* 0x000ff20008000004 */
[----:B--2---:R-:W-:Y:S01]  /*65c0*/  SYNCS.ARRIVE.TRANS64.RED.A1T0 RZ, [UR4], RZ ;  /* 0x000000ffffff79a7 */ /* 0x004fe20008100404 */
[----:B------:R-:W5:Y:S01]  /*65d0*/  LDL R2, [R2] ;  /* 0x0000000002027983 */ /* 0x000f620000100800 */
[----:B-1----:R-:W-:Y:S11]  /*65e0*/  LOP3.LUT P0, RZ, R6, 0x1, RZ, 0xc0, !PT ;  /* 0x0000000106ff7812 */ /* 0x002ff6000780c0ff */
[----:B------:R-:W-:Y:S02]  /*65f0*/  @!UPT UIADD3 URZ, UPT, UPT, URZ, URZ, URZ ;  /* 0x000000fffffff290 */ /* 0x000fe4000fffe0ff */
[----:B------:R-:W-:Y:S01]  /*6600*/  VOTEU.ANY UP1, P0 ;  /* 0x0000000000ff7886 */ /* 0x000fe20000020100 */
[----:B------:R-:W-:Y:S01]  /*6610*/  PLOP3.LUT P0, PT, PT, PT, UP1, 0x80, 0x8 ;  /* 0x000000000008781c */ /* 0x000fe20003f0f018 */
[----:B------:R-:W-:Y:S11]  /*6620*/  UP2UR UR58, UPR, URZ, 0x2 ;  /* 0x00000002ff3a7883 */ /* 0x000ff60008000000 */
[----:B------:R-:W-:Y:S01]  /*6630*/  @!UPT UIADD3 URZ, UPT, UPT, URZ, URZ, URZ ;  /* 0x000000fffffff290 */ /* 0x000fe2000fffe0ff */
[----:B------:R-:W-:Y:S02]  /*6640*/  @P0 MOV R3, R4 ;  /* 0x0000000400030202 */ /* 0x000fe40000000f00 */
[----:B------:R-:W-:Y:S02]  /*6650*/  @P0 LOP3.LUT R0, R5, 0xffff, RZ, 0xc0, !PT ;  /* 0x0000ffff05000812 */ /* 0x000fe400078ec0ff */
[----:B------:R-:W-:Y:S02]  /*6660*/  @P0 R2UR UR5, R3 ;  /* 0x00000000030502ca */ /* 0x000fe400000e0000 */
[----:B------:R-:W-:Y:S11]  /*6670*/  @P0 R2UR UR4, R0 ;  /* 0x00000000000402ca */ /* 0x000ff600000e0000 */
[----:B------:R-:W-:Y:S02]  /*6680*/  @UP1 UMOV UR37, UR5 ;  /* 0x0000000500251c82 */ /* 0x000fe40008000000 */
[----:B------:R-:W-:Y:S01]  /*6690*/  @UP1 UMOV UR36, UR4 ;  /* 0x0000000400241c82 */ /* 0x000fe20008000000 */
[----:B------:R-:W-:Y:S05]  /*66a0*/  BRA.U !UP0, `(.L_x_105) ;  /* 0x0000000108cc7547 */ /* 0x000fea000b800000 */
[----:B------:R-:W1:Y:S01]  /*66b0*/  LDCU UR9, c[0x0][0xc20] ;  /* 0x00018400ff0977ac */ /* 0x000e620008000800 */
[----:B------:R-:W-:Y:S02]  /*66c0*/  UIMAD.WIDE.U32 UR4, UR56, UR55, URZ ;  /* 0x00000037380472a5 */ /* 0x000fe4000f8e00ff */
[----:B------:R-:W-:Y:S02]  /*66d0*/  UIMAD.WIDE.U32 UR6, UR57, UR52, URZ ;  /* 0x00000034390672a5 */ /* 0x000fe4000f8e00ff */
[----:B------:R-:W-:Y:S02]  /*66e0*/  UIMAD.WIDE.U32 UR10, UR36, UR55, URZ ;  /* 0x00000037240a72a5 */ /* 0x000fe4000f8e00ff */
[----:B------:R-:W-:Y:S02]  /*66f0*/  UISETP.NE.AND UP0, UPT, UR54, 0x1, UPT ;  /* 0x000000013600788c */ /* 0x000fe4000bf05270 */
[----:B------:R-:W-:Y:S02]  /*6700*/  UISETP.NE.AND UP1, UPT, UR42, 0x1, UPT ;  /* 0x000000012a00788c */ /* 0x000fe4000bf25270 */
[----:B------:R-:W-:Y:S02]  /*6710*/  UISETP.NE.AND UP2, UPT, UR39, 0x1, UPT ;  /* 0x000000012700788c */ /* 0x000fe4000bf45270 */
[----:B------:R-:W-:Y:S01]  /*6720*/  UIMAD.WIDE.U32 UR12, UR37, UR52, URZ ;  /* 0x00000034250c72a5 */ /* 0x000fe2000f8e00ff */
[----:B------:R-:W-:Y:S01]  /*6730*/  UMOV UR4, UR5 ;  /* 0x0000000500047c82 */ /* 0x000fe20008000000 */
[----:B------:R-:W-:Y:S01]  /*6740*/  UMOV UR6, UR11 ;  /* 0x0000000b00067c82 */ /* 0x000fe20008000000 */
[----:B-1----:R-:W-:Y:S03]  /*6750*/  USHF.R.U32.HI UR8, URZ, UR9, UR4 ;  /* 0x00000009ff087299 */ /* 0x002fe60008011604 */
[----:B------:R-:W-:Y:S02]  /*6760*/  UMOV UR4, UR7 ;  /* 0x0000000700047c82 */ /* 0x000fe40008000000 */
[----:B------:R-:W-:Y:S02]  /*6770*/  USHF.R.U32.HI UR5, URZ, UR53, UR4 ;  /* 0x00000035ff057299 */ /* 0x000fe40008011604 */
[----:B------:R-:W-:Y:S02]  /*6780*/  USEL UR4, UR56, UR8, !UP0 ;  /* 0x0000000838047287 */ /* 0x000fe4000c000000 */
[----:B------:R-:W-:Y:S02]  /*6790*/  USHF.R.U32.HI UR8, URZ, UR9, UR6 ;  /* 0x00000009ff087299 */ /* 0x000fe40008011606 */
[----:B------:R-:W-:Y:S02]  /*67a0*/  UIMAD.WIDE.U32 UR6, UR4, UR40, URZ ;  /* 0x00000028040672a5 */ /* 0x000fe4000f8e00ff */
[----:B------:R-:W-:Y:S02]  /*67b0*/  USEL UR9, UR57, UR5, !UP1 ;  /* 0x0000000539097287 */ /* 0x000fe4000c800000 */
[----:B------:R-:W-:Y:S02]  /*67c0*/  USEL UR8, UR36, UR8, !UP0 ;  /* 0x0000000824087287 */ /* 0x000fe4000c000000 */
[----:B------:R-:W-:Y:S01]  /*67d0*/  UIMAD.WIDE.U32 UR10, UR9, UR40, URZ ;  /* 0x00000028090a72a5 */ /* 0x000fe2000f8e00ff */
[----:B------:R-:W-:Y:S01]  /*67e0*/  UMOV UR6, UR7 ;  /* 0x0000000700067c82 */ /* 0x000fe20008000000 */
[----:B------:R-:W-:Y:S01]  /*67f0*/  UMOV UR5, UR13 ;  /* 0x0000000d00057c82 */ /* 0x000fe20008000000 */
[----:B------:R-:W-:Y:S02]  /*6800*/  @UP2 USHF.R.U32.HI UR4, URZ, UR41, UR6 ;  /* 0x00000029ff042299 */ /* 0x000fe40008011606 */
[----:B------:R-:W-:Y:S02]  /*6810*/  USHF.R.U32.HI UR5, URZ, UR53, UR5 ;  /* 0x00000035ff057299 */ /* 0x000fe40008011605 */
[----:B------:R-:W-:Y:S02]  /*6820*/  UIMAD UR4, UR39, UR4, URZ ;  /* 0x00000004270472a4 */ /* 0x000fe4000f8e02ff */
[----:B------:R-:W-:Y:S02]  /*6830*/  USEL UR5, UR37, UR5, !UP1 ;  /* 0x0000000525057287 */ /* 0x000fe4000c800000 */
[----:B------:R-:W-:Y:S01]  /*6840*/  UISETP.GE.AND UP0, UPT, UR8, UR4, UPT ;  /* 0x000000040800728c */ /* 0x000fe2000bf06270 */
[----:B------:R-:W-:Y:S01]  /*6850*/  UMOV UR6, UR11 ;  /* 0x0000000b00067c82 */ /* 0x000fe20008000000 */
[----:B------:R-:W-:Y:S02]  /*6860*/  UIMAD.WIDE.U32 UR10, UR8, UR40, URZ ;  /* 0x00000028080a72a5 */ /* 0x000fe4000f8e00ff */
[----:B------:R-:W-:Y:S04]  /*6870*/  @UP2 USHF.R.U32.HI UR9, URZ, UR41, UR6 ;  /* 0x00000029ff092299 */ /* 0x000fe80008011606 */
[----:B------:R-:W-:Y:S01]  /*6880*/  UIMAD UR6, UR39, UR9, URZ ;  /* 0x00000009270672a4 */ /* 0x000fe2000f8e02ff */
[----:B------:R-:W-:Y:S03]  /*6890*/  UMOV UR4, UR11 ;  /* 0x0000000b00047c82 */ /* 0x000fe60008000000 */
[----:B------:R-:W-:Y:S02]  /*68a0*/  UISETP.GE.OR UP0, UPT, UR5, UR6, UP0 ;  /* 0x000000060500728c */ /* 0x000fe40008706670 */
[----:B------:R-:W-:Y:S02]  /*68b0*/  USHF.R.U32.HI UR4, URZ, UR41, UR4 ;  /* 0x00000029ff047299 */ /* 0x000fe40008011604 */
[----:B------:R-:W-:Y:S02]  /*68c0*/  UIMAD.WIDE.U32 UR6, UR5, UR40, URZ ;  /* 0x00000028050672a5 */ /* 0x000fe4000f8e00ff */
[----:B------:R-:W-:Y:S02]  /*68d0*/  USEL UR11, UR8, UR4, !UP2 ;  /* 0x00000004080b7287 */ /* 0x000fe4000d000000 */
[----:B------:R-:W-:Y:S02]  /*68e0*/  UIADD3 UR6, UPT, UPT, -UR5, URZ, URZ ;  /* 0x000000ff05067290 */ /* 0x000fe4000fffe1ff */
[----:B------:R-:W-:Y:S02]  /*68f0*/  UIADD3 UR10, UPT, UPT, -UR11, URZ, URZ ;  /* 0x000000ff0b0a7290 */ /* 0x000fe4000fffe1ff */
[----:B------:R-:W-:Y:S02]  /*6900*/  UIMAD UR6, UR42, UR6, UR37 ;  /* 0x000000062a0672a4 */ /* 0x000fe4000f8e0225 */
[----:B------:R-:W-:Y:S01]  /*6910*/  UIMAD UR10, UR39, UR10, UR8 ;  /* 0x0000000a270a72a4 */ /* 0x000fe2000f8e0208 */
[----:B------:R-:W-:Y:S01]  /*6920*/  @!UP0 UMOV UR4, UR7 ;  /* 0x0000000700048c82 */ /* 0x000fe20008000000 */
[----:B------:R-:W-:Y:S02]  /*6930*/  UIADD3 UR7, UPT, UPT, -UR8, URZ, URZ ;  /* 0x000000ff08077290 */ /* 0x000fe4000fffe1ff */
[----:B------:R-:W-:Y:S04]  /*6940*/  @!UP0 USHF.R.U32.HI UR4, URZ, UR41, UR4 ;  /* 0x00000029ff048299 */ /* 0x000fe80008011604 */
[----:B------:R-:W-:Y:S04]  /*6950*/  @!UP0 USEL UR4, UR5, UR4, !UP2 ;  /* 0x0000000405048287 */ /* 0x000fe8000d000000 */
[----:B------:R-:W-:Y:S02]  /*6960*/  @!UP0 UIMAD UR9, UR9, UR10, UR4 ;  /* 0x0000000a090982a4 */ /* 0x000fe4000f8e0204 */
[----:B------:R-:W-:Y:S02]  /*6970*/  @!UP0 UIADD3 UR10, UPT, UPT, UR11, -UR4, URZ ;  /* 0x800000040b0a8290 */ /* 0x000fe4000fffe0ff */
[----:B------:R-:W-:Y:S02]  /*6980*/  UIMAD UR4, UR54, UR7, UR36 ;  /* 0x00000007360472a4 */ /* 0x000fe4000f8e0224 */
[----:B------:R-:W-:Y:S03]  /*6990*/  @!UP0 UIMAD UR8, UR10, UR39, UR5 ;  /* 0x000000270a0882a4 */ /* 0x000fe6000f8e0205 */
[----:B------:R-:W-:Y:S02]  /*69a0*/  @!UP0 UMOV UR5, UR9 ;  /* 0x0000000900058c82 */ /* 0x000fe40008000000 */
[----:B------:R-:W-:Y:S02]  /*69b0*/  UIMAD UR37, UR5, UR42, UR6 ;  /* 0x0000002a052572a4 */ /* 0x000fe4000f8e0206 */
[----:B------:R-:W-:Y:S11]  /*69c0*/  UIMAD UR36, UR8, UR54, UR4 ;  /* 0x00000036082472a4 */ /* 0x000ff6000f8e0204 */
[----:B------:R-:W-:Y:S01]  /*69d0*/  @!UPT UIADD3 URZ, UPT, UPT, URZ, URZ, URZ ;  /* 0x000000fffffff290 */ /* 0x000fe2000fffe0ff */
.L_x_105:
[----:B------:R-:W-:Y:S01]  /*69e0*/  UISETP.NE.AND UP0, UPT, UR38, 0x1, UPT ;  /* 0x000000012600788c */ /* 0x000fe2000bf05270 */
[----:B------:R-:W-:Y:S01]  /*69f0*/  @P0 SHF.R.U32.HI R4, RZ, 0x10, R5 ;  /* 0x00000010ff040819 */ /* 0x000fe20000011605 */
[----:B------:R-:W-:Y:S01]  /*6a00*/  USHF.L.U32 UR46, UR19, 0x7, URZ ;  /* 0x00000007132e7899 */ /* 0x000fe200080006ff */
[----:B------:R-:W-:Y:S02]  /*6a10*/  BSSY.RECONVERGENT B6, `(.L_x_106) ;  /* 0x0000034000067945 */ /* 0x000fe40003800200 */
[----:B------:R-:W-:Y:S02]  /*6a20*/  @P0 R2UR UR59, R4 ;  /* 0x00000000043b02ca */ /* 0x000fe400000e0000 */
[----:B------:R-:W-:Y:S04]  /*6a30*/  LOP3.LUT P0, RZ, R50, 0x90, RZ, 0xc0, !PT ;  /* 0x0000009032ff7812 */ /* 0x000fe8000780c0ff */
[----:B------:R-:W1:Y:S01]  /*6a40*/  @!UP0 LDCU.128 UR12, c[0x0][0xc10] ;  /* 0x00018200ff0c87ac */ /* 0x000e620008000c00 */
[----:B------:R-:W2:Y:S01]  /*6a50*/  @!UP0 LDCU UR5, c[0x0][0xc0c] ;  /* 0x00018180ff0587ac */ /* 0x000ea20008000800 */
[----:B------:R-:W3:Y:S01]  /*6a60*/  @!UP0 LDCU UR10, c[0x0][0xc20] ;  /* 0x00018400ff0a87ac */ /* 0x000ee20008000800 */
[----:B-1----:R-:W-:Y:S02]  /*6a70*/  UIMAD.WIDE.U32 UR8, UR37, UR12, URZ ;  /* 0x0000000c250872a5 */ /* 0x002fe4000f8e00ff */
[----:B------:R-:W-:Y:S02]  /*6a80*/  UIMAD.WIDE.U32 UR6, UR36, UR15, URZ ;  /* 0x0000000f240672a5 */ /* 0x000fe4000f8e00ff */
[----:B------:R-:W-:Y:S03]  /*6a90*/  @!UP0 UISETP.NE.AND UP1, UPT, UR14, 0x1, UPT ;  /* 0x000000010e00888c */ /* 0x000fe6000bf25270 */
[----:B------:R-:W-:Y:S01]  /*6aa0*/  @!UP0 UMOV UR4, UR9 ;  /* 0x0000000900048c82 */ /* 0x000fe20008000000 */
[----:B--2---:R-:W-:Y:S02]  /*6ab0*/  @!UP0 UISETP.NE.AND UP2, UPT, UR5, 0x1, UPT ;  /* 0x000000010500888c */ /* 0x004fe4000bf45270 */
[----:B------:R-:W-:Y:S01]  /*6ac0*/  @!UP0 USHF.R.U32.HI UR4, URZ, UR13, UR4 ;  /* 0x0000000dff048299 */ /* 0x000fe20008011604 */
[----:B------:R-:W-:Y:S02]  /*6ad0*/  @!UP0 UMOV UR6, UR7 ;  /* 0x0000000700068c82 */ /* 0x000fe40008000000 */
[----:B---3--:R-:W-:Y:S02]  /*6ae0*/  @!UP0 USHF.R.U32.HI UR6, URZ, UR10, UR6 ;  /* 0x0000000aff068299 */ /* 0x008fe40008011606 */
[----:B------:R-:W-:Y:S02]  /*6af0*/  @!UP0 USEL UR7, UR37, UR4, !UP2 ;  /* 0x0000000425078287 */ /* 0x000fe4000d000000 */
[----:B------:R-:W-:Y:S04]  /*6b00*/  @!UP0 USEL UR6, UR36, UR6, !UP1 ;  /* 0x0000000624068287 */ /* 0x000fe8000c800000 */
[----:B------:R-:W-:Y:S02]  /*6b10*/  @!UP0 UIADD3 UR4, UPT, UPT, -UR7, UR6, URZ ;  /* 0x0000000607048290 */ /* 0x000fe4000fffe1ff */
[----:B------:R-:W-:Y:S02]  /*6b20*/  @!UP0 UIADD3 UR6, UPT, UPT, UR7, -UR6, URZ ;  /* 0x8000000607068290 */ /* 0x000fe4000fffe0ff */
[----:B------:R-:W-:Y:S02]  /*6b30*/  @!UP0 UIMAD UR37, UR4, UR5, UR37 ;  /* 0x00000005042582a4 */ /* 0x000fe4000f8e0225 */
[----:B------:R-:W-:Y:S01]  /*6b40*/  @!UP0 UIMAD UR36, UR6, UR14, UR36 ;  /* 0x0000000e062482a4 */ /* 0x000fe2000f8e0224 */
[----:B------:R-:W-:Y:S11]  /*6b50*/  @!P0 BRA `(.L_x_107) ;  /* 0x00000000007c8947 */ /* 0x000ff60003800000 */
[----:B------:R-:W1:Y:S01]  /*6b60*/  LDCU.64 UR8, c[0x4][0x80] ;  /* 0x01001000ff0877ac */ /* 0x000e620008000a00 */
[----:B------:R-:W-:Y:S01]  /*6b70*/  MOV R16, 0x0 ;  /* 0x0000000000107802 */ /* 0x000fe20000000f00 */
[----:B------:R-:W-:Y:S02]  /*6b80*/  HFMA2 R12, -RZ, RZ, 0, 5.9604644775390625e-08 ;  /* 0x00000001ff0c7431 */ /* 0x000fe400000001ff */
[----:B------:R-:W-:Y:S01]  /*6b90*/  IMAD.MOV.U32 R8, RZ, RZ, 0x70 ;  /* 0x00000070ff087424 */ /* 0x000fe200078e00ff */
[----:B------:R2:W3:Y:S01]  /*6ba0*/  LDC.64 R14, c[0x4][R16] ;  /* 0x01000000100e7b82 */ /* 0x0004e20000000a00 */
[----:B------:R-:W4:Y:S01]  /*6bb0*/  LDCU.64 UR6, c[0x4][0x88] ;  /* 0x01001100ff0677ac */ /* 0x000f220008000a00 */
[----:B------:R-:W-:Y:S01]  /*6bc0*/  IMAD.MOV.U32 R13, RZ, RZ, RZ ;  /* 0x000000ffff0d7224 */ /* 0x000fe200078e00ff */
[----:B------:R-:W2:Y:S01]  /*6bd0*/  LDCU.64 UR4, c[0x4][0x8] ;  /* 0x01000100ff0477ac */ /* 0x000ea20008000a00 */
[----:B-1----:R-:W-:Y:S01]  /*6be0*/  MOV R5, UR9 ;  /* 0x0000000900057c02 */ /* 0x002fe20008000f00 */
[----:B------:R-:W-:Y:S01]  /*6bf0*/  IMAD.U32 R4, RZ, RZ, UR8 ;  /* 0x00000008ff047e24 */ /* 0x000fe2000f8e00ff */
[----:B----4-:R-:W-:Y:S01]  /*6c00*/  MOV R7, UR7 ;  /* 0x0000000700077c02 */ /* 0x010fe20008000f00 */
[----:B------:R-:W-:Y:S01]  /*6c10*/  IMAD.U32 R6, RZ, RZ, UR6 ;  /* 0x00000006ff067e24 */ /* 0x000fe2000f8e00ff */
[----:B--2---:R-:W-:Y:S01]  /*6c20*/  MOV R11, UR5 ;  /* 0x00000005000b7c02 */ /* 0x004fe20008000f00 */
[----:B------:R-:W-:Y:S02]  /*6c30*/  IMAD.U32 R10, RZ, RZ, UR4 ;  /* 0x00000004ff0a7e24 */ /* 0x000fe4000f8e00ff */
[----:B------:R-:W-:Y:S07]  /*6c40*/  LEPC R20, `(.L_x_108) ;  /* 0x000000001014794e */ /* 0x000fee0000000000 */
[----:B---3-5:R-:W-:Y:S05]  /*6c50*/  CALL.ABS.NOINC R14 ;  /* 0x000000000e007343 */ /* 0x028fea0003c00000 */
.L_x_108:
[----:B------:R-:W1:Y:S01]  /*6c60*/  LDCU.64 UR8, c[0x4][0x80] ;  /* 0x01001000ff0877ac */ /* 0x000e620008000a00 */
[----:B------:R-:W2:Y:S01]  /*6c70*/  LDC.64 R16, c[0x4][R16] ;  /* 0x0100000010107b82 */ /* 0x000ea20000000a00 */
[----:B------:R-:W-:Y:S02]  /*6c80*/  HFMA2 R12, -RZ, RZ, 0, 5.9604644775390625e-08 ;  /* 0x00000001ff0c7431 */ /* 0x000fe400000001ff */
[----:B------:R-:W-:Y:S02]  /*6c90*/  IMAD.MOV.U32 R8, RZ, RZ, 0x70 ;  /* 0x00000070ff087424 */ /* 0x000fe400078e00ff */
[----:B------:R-:W-:Y:S01]  /*6ca0*/  IMAD.MOV.U32 R13, RZ, RZ, RZ ;  /* 0x000000ffff0d7224 */ /* 0x000fe200078e00ff */
[----:B------:R-:W3:Y:S01]  /*6cb0*/  LDCU.64 UR6, c[0x4][0x88] ;  /* 0x01001100ff0677ac */ /* 0x000ee20008000a00 */
[----:B------:R-:W4:Y:S01]  /*6cc0*/  LDCU.64 UR4, c[0x4][0x8] ;  /* 0x01000100ff0477ac */ /* 0x000f220008000a00 */
[----:B-1----:R-:W-:Y:S02]  /*6cd0*/  MOV R4, UR8 ;  /* 0x0000000800047c02 */ /* 0x002fe40008000f00 */
[----:B------:R-:W-:Y:S02]  /*6ce0*/  MOV R5, UR9 ;  /* 0x0000000900057c02 */ /* 0x000fe40008000f00 */
[----:B---3--:R-:W-:Y:S01]  /*6cf0*/  MOV R7, UR7 ;  /* 0x0000000700077c02 */ /* 0x008fe20008000f00 */
[----:B------:R-:W-:Y:S01]  /*6d00*/  IMAD.U32 R6, RZ, RZ, UR6 ;  /* 0x00000006ff067e24 */ /* 0x000fe2000f8e00ff */
[----:B----4-:R-:W-:Y:S01]  /*6d10*/  MOV R11, UR5 ;  /* 0x00000005000b7c02 */ /* 0x010fe20008000f00 */
[----:B------:R-:W-:Y:S02]  /*6d20*/  IMAD.U32 R10, RZ, RZ, UR4 ;  /* 0x00000004ff0a7e24 */ /* 0x000fe4000f8e00ff */
[----:B------:R-:W-:Y:S07]  /*6d30*/  LEPC R20, `(.L_x_107) ;  /* 0x000000001014794e */ /* 0x000fee0000000000 */
[----:B--2---:R-:W-:Y:S05]  /*6d40*/  CALL.ABS.NOINC R16 ;  /* 0x0000000010007343 */ /* 0x004fea0003c00000 */
.L_x_107:
[----:B------:R-:W-:Y:S05]  /*6d50*/  BSYNC.RECONVERGENT B6 ;  /* 0x0000000000067941 */ /* 0x000fea0003800200 */
.L_x_106:
[----:B------:R-:W-:Y:S01]  /*6d60*/  R2UR UR4, R49 ;  /* 0x00000000310472ca */ /* 0x000fe200000e0000 */
[----:B------:R-:W-:Y:S01]  /*6d70*/  UISETP.NE.U32.AND UP0, UPT, UR60, URZ, UPT ;  /* 0x000000ff3c00728c */ /* 0x000fe2000bf05070 */
[----:B------:R-:W-:Y:S02]  /*6d80*/  ISETP.NE.U32.AND P4, PT, R42, RZ, PT ;  /* 0x000000ff2a00720c */ /* 0x000fe40003f85070 */
[----:B------:R-:W-:Y:S01]  /*6d90*/  ISETP.NE.U32.AND P2, PT, RZ, UR50, PT ;  /* 0x00000032ff007c0c */ /* 0x000fe2000bf45070 */
[----:B------:R-:W-:Y:S01]  /*6da0*/  UISETP.NE.AND.EX UP1, UPT, UR61, URZ, UPT, UP0 ;  /* 0x000000ff3d00728c */ /* 0x000fe2000bf25300 */
[----:B------:R-:W-:Y:S01]  /*6db0*/  ISETP.NE.AND.EX P4, PT, R43, RZ, PT, P4 ;  /* 0x000000ff2b00720c */ /* 0x000fe20003f85340 */
[----:B------:R-:W-:Y:S01]  /*6dc0*/  UPLOP3.LUT UP0, UPT, UPT, UPT, UPT, 0x40, 0x4 ;  /* 0x000000000004789c */ /* 0x000fe20003f0e870 */
[----:B------:R-:W-:Y:S05]  /*6dd0*/  ISETP.NE.AND.EX P2, PT, RZ, UR51, PT, P2 ;  /* 0x00000033ff007c0c */ /* 0x000fea000bf45320 */
[----:B------:R-:W-:Y:S06]  /*6de0*/  UISETP.NE.AND UP2, UPT, UR4, URZ, UPT ;  /* 0x000000ff0400728c */ /* 0x000fec000bf45270 */
[----:B------:R-:W-:Y:S05]  /*6df0*/  PLOP3.LUT P1, PT, PT, PT, UP2, 0x80, 0x8 ;  /* 0x000000000008781c */ /* 0x000fea0003f2f028 */
[----:B------:R-:W-:Y:S06]  /*6e00*/  @UP2 UPLOP3.LUT UP0, UPT, UPT, UPT, UP1, 0x80, 0x8 ;  /* 0x000000000008289c */ /* 0x000fec0003f0f010 */
[----:B------:R-:W-:Y:S01]  /*6e10*/  PLOP3.LUT P0, PT, PT, PT, UP0, 0x80, 0x8 ;  /* 0x000000000008781c */ /* 0x000fe20003f0f008 */
[----:B------:R-:W-:Y:S01]  /*6e20*/  @!UPT UIADD3 URZ, UPT, UPT, URZ, URZ, URZ ;  /* 0x000000fffffff290 */ /* 0x000fe2000fffe0ff */
[----:B------:R-:W-:Y:S11]  /*6e30*/  BRA.U !UP1, `(.L_x_109) ;  /* 0x00000001093c7547 */ /* 0x000ff6000b800000 */
[----:B------:R-:W-:Y:S01]  /*6e40*/  UISETP.NE.U32.AND UP0, UPT, UR50, URZ, UPT ;  /* 0x000000ff3200728c */ /* 0x000fe2000bf05070 */
[----:B------:R-:W-:Y:S01]  /*6e50*/  HFMA2 R0, -RZ, RZ, 0, 5.9604644775390625e-08 ;  /* 0x00000001ff007431 */ /* 0x000fe200000001ff */
[----:B------:R-:W1:Y:S01]  /*6e60*/  LDCU.64 UR8, c[0x0][0x358] ;  /* 0x00006b00ff0877ac */ /* 0x000e620008000a00 */
[----:B------:R-:W-:Y:S01]  /*6e70*/  IMAD.MOV.U32 R45, RZ, RZ, 0x1 ;  /* 0x00000001ff2d7424 */ /* 0x000fe200078e00ff */
[----:B------:R-:W-:Y:S06]  /*6e80*/  UISETP.NE.AND.EX UP0, UPT, UR51, URZ, UPT, UP0 ;  /* 0x000000ff3300728c */ /* 0x000fec000bf05300 */
        /* <DEDUP_REMOVED lines=9> */
[----:B-12---:R-:W-:Y:S02]  /*6f20*/  @!P3 IMAD.U32 R27, RZ, RZ, UR4 ;  /* 0x00000004ff1bbe24 */ /* 0x006fe4000f8e00ff */
.L_x_109:
[----:B------:R-:W-:Y:S05]  /*6f30*/  @!P4 BRA `(.L_x_110) ;  /* 0x000000000024c947 */ /* 0x000fea0003800000 */
[----:B------:R-:W-:Y:S01]  /*6f40*/  ISETP.NE.U32.AND P3, PT, R40, RZ, PT ;  /* 0x000000ff2800720c */ /* 0x000fe20003f65070 */
[----:B------:R-:W1:Y:S03]  /*6f50*/  LDCU.64 UR4, c[0x0][0x358] ;  /* 0x00006b00ff0477ac */ /* 0x000e660008000a00 */
[----:B------:R-:W-:Y:S11]  /*6f60*/  ISETP.NE.AND.EX P3, PT, R41, RZ, PT, P3 ;  /* 0x000000ff2900720c */ /* 0x000ff60003f65330 */
[----:B------:R-:W-:Y:S02]  /*6f70*/  @!UPT UIADD3 URZ, UPT, UPT, URZ, URZ, URZ ;  /* 0x000000fffffff290 */ /* 0x000fe4000fffe0ff */
[----:B------:R-:W2:Y:S01]  /*6f80*/  @P3 LDC.64 R4, c[0x0][0x9a8] ;  /* 0x00026a00ff043b82 */ /* 0x000ea20000000a00 */
[----:B------:R-:W-:Y:S04]  /*6f90*/  @P3 IMAD R0, R42, UR48, RZ ;  /* 0x000000302a003c24 */ /* 0x000fe8000f8e02ff */
[----:B--2---:R-:W-:Y:S05]  /*6fa0*/  @P3 IMAD.WIDE R4, R0, 0x4, R4 ;  /* 0x0000000400043825 */ /* 0x004fea00078e0204 */
[----:B-1---5:R1:W5:Y:S02]  /*6fb0*/  @P3 LDG.E R24, desc[UR4][R4.64] ;  /* 0x0000000404183981 */ /* 0x022364000c1e1900 */
[----:B-1----:R-:W2:Y:S02]  /*6fc0*/  @!P3 LDC R24, c[0x0][0x9a0] ;  /* 0x00026800ff18bb82 */ /* 0x002ea40000000800 */
.L_x_110:
[----:B-----5:R-:W-:Y:S01]  /*6fd0*/  FSETP.NEU.AND P3, PT, R27, RZ, PT ;  /* 0x000000ff1b00720b */ /* 0x020fe20003f6d000 */
[----:B------:R-:W1:Y:S01]  /*6fe0*/  LDCU.128 UR12, c[0x0][0xb90] ;  /* 0x00017200ff0c77ac */ /* 0x000e620008000c00 */
[----:B------:R-:W-:Y:S01]  /*6ff0*/  SEL R3, RZ, 0xffffffff, P2 ;  /* 0xffffffffff037807 */ /* 0x000fe20001000000 */
[----:B------:R-:W-:Y:S01]  /*7000*/  IMAD.SHL.U32 R67, R54, 0x2, RZ ;  /* 0x0000000236437824 */ /* 0x000fe200078e00ff */
[----:B------:R-:W-:Y:S01]  /*7010*/  @P1 LOP3.LUT P2, RZ, R45, 0xff, RZ, 0xc0, !PT ;  /* 0x000000ff2dff1812 */ /* 0x000fe2000784c0ff */
[----:B------:R-:W-:Y:S01]  /*7020*/  BSSY B1, `(.L_x_111) ;  /* 0x0000052000017945 */ /* 0x000fe20003800000 */
[----:B------:R-:W-:Y:S01]  /*7030*/  @P1 SEL R0, RZ, 0xffffffff, P3 ;  /* 0xffffffffff001807 */ /* 0x000fe20001800000 */
[----:B------:R-:W-:Y:S01]  /*7040*/  IMAD.MOV.U32 R69, RZ, RZ, 0x1 ;  /* 0x00000001ff457424 */ /* 0x000fe200078e00ff */
[----:B------:R-:W-:Y:S01]  /*7050*/  LOP3.LUT R53, R53, 0x1, RZ, 0x3c, !PT ;  /* 0x0000000135357812 */ /* 0x000fe200078e3cff */
[----:B------:R-:W3:Y:S01]  /*7060*/  LDCU UR11, c[0x0][0xba0] ;  /* 0x00017400ff0b77ac */ /* 0x000ee20008000800 */
[----:B------:R-:W-:Y:S01]  /*7070*/  @P0 SEL R0, R3, R0, !P2 ;  /* 0x0000000003000207 */ /* 0x000fe20005000000 */
[----:B------:R-:W-:Y:S01]  /*7080*/  IMAD.IADD R25, R23, 0x1, R2 ;  /* 0x0000000117197824 */ /* 0x000fe200078e0202 */
[----:B------:R-:W-:Y:S01]  /*7090*/  LEA R64, R22, UR44, 0x3 ;  /* 0x0000002c16407c11 */ /* 0x000fe2000f8e18ff */
[----:B------:R-:W-:Y:S01]  /*70a0*/  USHF.L.U32 UR8, UR45, 0x6, URZ ;  /* 0x000000062d087899 */ /* 0x000fe200080006ff */
[----:B------:R-:W-:Y:S01]  /*70b0*/  @P1 LOP3.LUT R0, R0, 0x1, RZ, 0xc0, !PT ;  /* 0x0000000100001812 */ /* 0x000fe200078ec0ff */
[----:B------:R-:W-:Y:S01]  /*70c0*/  IMAD.MOV.U32 R26, RZ, RZ, RZ ;  /* 0x000000ffff1a7224 */ /* 0x000fe200078e00ff */
[----:B------:R-:W-:Y:S02]  /*70d0*/  R2UR UR4, R58 ;  /* 0x000000003a0472ca */ /* 0x000fe400000e0000 */
[----:B------:R-:W-:Y:S02]  /*70e0*/  CS2R R38, SRZ ;  /* 0x0000000000267805 */ /* 0x000fe4000001ff00 */
[----:B------:R-:W-:Y:S01]  /*70f0*/  ISETP.NE.U32.OR P6, PT, R0, 0x1, !P1 ;  /* 0x000000010000780c */ /* 0x000fe20004fc5470 */
[----:B------:R-:W-:Y:S01]  /*7100*/  IMAD.U32 R63, RZ, RZ, UR8 ;  /* 0x00000008ff3f7e24 */ /* 0x000fe2000f8e00ff */
[----:B------:R-:W-:Y:S02]  /*7110*/  R2UR UR6, R57 ;  /* 0x00000000390672ca */ /* 0x000fe400000e0000 */
[----:B------:R-:W-:Y:S02]  /*7120*/  CS2R R36, SRZ ;  /* 0x0000000000247805 */ /* 0x000fe4000001ff00 */
[----:B------:R-:W-:Y:S02]  /*7130*/  R2UR UR10, R59 ;  /* 0x000000003b0a72ca */ /* 0x000fe400000e0000 */
[----:B------:R-:W-:Y:S02]  /*7140*/  CS2R R30, SRZ ;  /* 0x00000000001e7805 */ /* 0x000fe4000001ff00 */
[----:B------:R-:W-:Y:S02]  /*7150*/  R2UR UR9, R56 ;  /* 0x00000000380972ca */ /* 0x000fe400000e0000 */
[----:B------:R-:W-:Y:S02]  /*7160*/  CS2R R28, SRZ ;  /* 0x00000000001c7805 */ /* 0x000fe4000001ff00 */
[----:B------:R-:W-:Y:S01]  /*7170*/  PLOP3.LUT P2, PT, PT, PT, UP1, 0x80, 0x8 ;  /* 0x000000000008781c */ /* 0x000fe20003f4f018 */
[----:B------:R-:W-:Y:S01]  /*7180*/  VIADD R68, R67, UR44 ;  /* 0x0000002c43447c36 */ /* 0x000fe20008000000 */
[----:B------:R-:W-:Y:S01]  /*7190*/  LOP3.LUT P4, R65, R45, 0xff, RZ, 0xc0, !PT ;  /* 0x000000ff2d417812 */ /* 0x000fe2000788c0ff */
[----:B------:R-:W-:Y:S01]  /*71a0*/  UIMAD.WIDE.U32 UR4, UR8, UR4, URZ ;  /* 0x00000004080472a5 */ /* 0x000fe2000f8e00ff */
[----:B------:R-:W-:Y:S02]  /*71b0*/  SEL R4, RZ, 0xffffffff, P3 ;  /* 0xffffffffff047807 */ /* 0x000fe40001800000 */
[----:B------:R-:W-:Y:S01]  /*71c0*/  @P6 SHF.L.U32 R0, R53, 0x1f, RZ ;  /* 0x0000001f35006819 */ /* 0x000fe200000006ff */
[----:B------:R-:W-:Y:S01]  /*71d0*/  USHF.R.U32.HI UR5, URZ, UR6, UR5 ;  /* 0x00000006ff057299 */ /* 0x000fe20008011605 */
[----:B------:R-:W-:Y:S01]  /*71e0*/  P2R R66, PR, RZ, 0x40 ;  /* 0x00000040ff427803 */ /* 0x000fe20000000000 */
[----:B------:R-:W-:Y:S01]  /*71f0*/  UISETP.NE.AND UP0, UPT, UR10, 0x1, UPT ;  /* 0x000000010a00788c */ /* 0x000fe2000bf05270 */
[----:B------:R4:W2:Y:S03]  /*7200*/  @P6 SYNCS.PHASECHK.TRANS64.TRYWAIT P1, [UR44+0xd0], R0 ;  /* 0x0000d000ff0065a7 */ /* 0x0008a6000802112c */
[----:B------:R-:W-:Y:S01]  /*7210*/  USEL UR5, UR8, UR5, !UP0 ;  /* 0x0000000508057287 */ /* 0x000fe2000c000000 */
[----:B------:R-:W-:Y:S01]  /*7220*/  @P2 SEL R4, R3, R4, !P4 ;  /* 0x0000000403042207 */ /* 0x000fe20006000000 */
[----:B------:R-:W-:Y:S03]  /*7230*/  UISETP.NE.AND UP0, UPT, UR9, 0x1, UPT ;  /* 0x000000010900788c */ /* 0x000fe6000bf05270 */
[----:B------:R-:W-:Y:S01]  /*7240*/  LOP3.LUT R4, R4, 0x1, RZ, 0xc0, !PT ;  /* 0x0000000104047812 */ /* 0x000fe200078ec0ff */
[----:B------:R-:W-:Y:S02]  /*7250*/  IMAD R6, RZ, RZ, -UR5 ;  /* 0x80000005ff067e24 */ /* 0x000fe4000f8e02ff */
[----:B------:R-:W-:Y:S01]  /*7260*/  IMAD.U32 R62, RZ, RZ, UR5 ;  /* 0x00000005ff3e7e24 */ /* 0x000fe2000f8e00ff */
[----:B------:R-:W-:Y:S01]  /*7270*/  ISETP.NE.U32.AND P5, PT, R4, 0x1, PT ;  /* 0x000000010400780c */ /* 0x000fe20003fa5070 */
[----:B------:R-:W-:Y:S03]  /*7280*/  IMAD R63, R6, UR10, R63 ;  /* 0x0000000a063f7c24 */ /* 0x000fe6000f8e023f */
[----:B------:R-:W-:Y:S02]  /*7290*/  P2R R70, PR, RZ, 0x20 ;  /* 0x00000020ff467803 */ /* 0x000fe40000000000 */
[----:B----4-:R-:W-:Y:S04]  /*72a0*/  SHF.L.U32 R0, R52, 0x1f, RZ ;  /* 0x0000001f34007819 */ /* 0x010fe800000006ff */
[----:B------:R4:W4:Y:S01]  /*72b0*/  SYNCS.PHASECHK.TRANS64.TRYWAIT P0, [R64+URZ+0x130], R0 ;  /* 0x00013000400075a7 */ /* 0x00092200080011ff */
[----:B-1----:R-:W-:Y:S07]  /*72c0*/  UIMAD.WIDE.U32 UR6, UR5, UR12, URZ ;  /* 0x0000000c050672a5 */ /* 0x002fee000f8e00ff */
[----:B------:R-:W-:Y:S02]  /*72d0*/  UMOV UR4, UR7 ;  /* 0x0000000700047c82 */ /* 0x000fe40008000000 */
[----:B------:R-:W-:Y:S04]  /*72e0*/  USHF.R.U32.HI UR4, URZ, UR13, UR4 ;  /* 0x0000000dff047299 */ /* 0x000fe80008011604 */
[----:B------:R-:W-:Y:S02]  /*72f0*/  USEL UR4, UR5, UR4, !UP0 ;  /* 0x0000000405047287 */ /* 0x000fe4000c000000 */
[----:B------:R-:W-:Y:S02]  /*7300*/  UISETP.NE.AND UP0, UPT, UR14, 0x1, UPT ;  /* 0x000000010e00788c */ /* 0x000fe4000bf05270 */
[----:B------:R-:W-:Y:S02]  /*7310*/  UIMAD.WIDE.U32 UR6, UR4, UR15, URZ ;  /* 0x0000000f040672a5 */ /* 0x000fe4000f8e00ff */
[----:B------:R-:W-:Y:S02]  /*7320*/  IMAD.U32 R61, RZ, RZ, UR4 ;  /* 0x00000004ff3d7e24 */ /* 0x000fe4000f8e00ff */
[----:B------:R-:W-:Y:S01]  /*7330*/  IMAD R5, RZ, RZ, -UR4 ;  /* 0x80000004ff057e24 */ /* 0x000fe2000f8e02ff */
[----:B------:R-:W-:Y:S01]  /*7340*/  PLOP3.LUT P2, PT, PT, PT, UP0, 0x80, 0x8 ;  /* 0x000000000008781c */ /* 0x000fe20003f4f008 */
[----:B------:R-:W-:Y:S01]  /*7350*/  IMAD.U32 R60, RZ, RZ, UR4 ;  /* 0x00000004ff3c7e24 */ /* 0x000fe2000f8e00ff */
[----:B------:R-:W-:Y:S01]  /*7360*/  UMOV UR6, UR7 ;  /* 0x0000000700067c82 */ /* 0x000fe20008000000 */
[----:B------:R-:W-:Y:S01]  /*7370*/  IMAD R62, R5, UR9, R62 ;  /* 0x00000009053e7c24 */ /* 0x000fe2000f8e023e */
[----:B---3--:R-:W-:Y:S06]  /*7380*/  USHF.R.U32.HI UR6, URZ, UR11, UR6 ;  /* 0x0000000bff067299 */ /* 0x008fec0008011606 */
[----:B------:R-:W-:Y:S05]  /*7390*/  SEL R61, R61, UR6, !P2 ;  /* 0x000000063d3d7c07 */ /* 0x000fea000d000000 */
[----:B------:R-:W-:Y:S04]  /*73a0*/  IMAD.MOV R3, RZ, RZ, -R61 ;  /* 0x000000ffff037224 */ /* 0x000fe800078e0a3d */
[----:B------:R-:W-:Y:S01]  /*73b0*/  IMAD R60, R3, UR14, R60 ;  /* 0x0000000e033c7c24 */ /* 0x000fe2000f8e023c */
[----:B--2---:R-:W-:Y:S01]  /*73c0*/  @P6 SEL R69, RZ, 0x1, !P1 ;  /* 0x00000001ff456807 */ /* 0x004fe20004800000 */
[----:B------:R-:W-:Y:S06]  /*73d0*/  @!P6 BRA `(.L_x_112) ;  /* 0x000000000058e947 */ /* 0x000fec0003800000 */
[----:B------:R-:W-:Y:S01]  /*73e0*/  VIADD R2, R68, 0x200 ;  /* 0x0000020044027836 */ /* 0x000fe20000000000 */
[----:B------:R-:W-:Y:S01]  /*73f0*/  LOP3.LUT P6, RZ, R44, 0x40, RZ, 0xc0, !PT ;  /* 0x000000402cff7812 */ /* 0x000fe200078cc0ff */
[----:B------:R-:W-:Y:S01]  /*7400*/  BSSY B0, `(.L_x_113) ;  /* 0x000000e000007945 */ /* 0x000fe20003800000 */
[----:B------:R-:W-:Y:S01]  /*7410*/  ISETP.NE.AND P2, PT, R69, RZ, PT ;  /* 0x000000ff4500720c */ /* 0x000fe20003f45270 */
[----:B------:R-:W-:Y:S01]  /*7420*/  @P5 VIADD R4, R68, 0x210 ;  /* 0x0000021044045836 */ /* 0x000fe20000000000 */
[----:B------:R-:W-:Y:S01]  /*7430*/  PLOP3.LUT P1, PT, PT, PT, PT, 0x8, 0x80 ;  /* 0x000000000080781c */ /* 0x000fe20003f2e170 */
[----:B------:R-:W-:Y:S01]  /*7440*/  IMAD.MOV.U32 R39, RZ, RZ, RZ ;  /* 0x000000ffff277224 */ /* 0x000fe200078e00ff */
[----:B------:R-:W-:Y:S02]  /*7450*/  @P5 PLOP3.LUT P1, PT, P6, PT, PT, 0x80, 0x8 ;  /* 0x000000000008581c */ /* 0x000fe4000372f070 */
[----:B------:R-:W-:Y:S02]  /*7460*/  CS2R R36, SRZ ;  /* 0x0000000000247805 */ /* 0x000fe4000001ff00 */
[----:B------:R-:W-:Y:S02]  /*7470*/  CS2R R30, SRZ ;  /* 0x00000000001e7805 */ /* 0x000fe4000001ff00 */
[----:B------:R-:W-:Y:S07]  /*7480*/  CS2R R28, SRZ ;  /* 0x00000000001c7805 */ /* 0x000fee000001ff00 */
[----:B------:R-:W-:Y:S01]  /*7490*/  @P1 VIADD R4, R2, 0xfffffff0 ;  /* 0xfffffff002041836 */ /* 0x000fe20000000000 */
[----:B------:R-:W-:Y:S06]  /*74a0*/  @P2 BRA `(.L_x_114) ;  /* 0x00000000000c2947 */ /* 0x000fec0003800000 */
[----:B------:R-:W-:Y:S04]  /*74b0*/  SHF.L.U32 R3, R53, 0x1f, RZ ;  /* 0x0000001f35037819 */ /* 0x000fe800000006ff */
[----:B------:R-:W1:Y:S02]  /*74c0*/  SYNCS.PHASECHK.TRANS64.TRYWAIT P1, [UR44+0xd0], R3 ;  /* 0x0000d003ff0075a7 */ /* 0x000e64000802112c */
[----:B-1----:R-:W-:Y:S05]  /*74d0*/  @!P1 BRA `(.L_x_115) ;  /* 0x0000003000d89947 */ /* 0x002fea0003800000 */
.L_x_114:
[----:B------:R-:W-:Y:S05]  /*74e0*/  BSYNC B0 ;  /* 0x0000000000007941 */ /* 0x000fea0003800000 */
.L_x_113:
[----:B------:R-:W-:Y:S01]  /*74f0*/  ISETP.NE.AND P1, PT, R70, RZ, PT ;  /* 0x000000ff4600720c */ /* 0x000fe20003f25270 */
[----:B------:R-:W-:Y:S11]  /*7500*/  HFMA2 R26, -RZ, RZ, 0, 5.9604644775390625e-08 ;  /* 0x00000001ff1a7431 */ /* 0x000ff600000001ff */
[----:B------:R-:W-:Y:S01]  /*7510*/  @!UPT UIADD3 URZ, UPT, UPT, URZ, URZ, URZ ;  /* 0x000000fffffff290 */ /* 0x000fe2000fffe0ff */
[----:B------:R2:W3:Y:S04]  /*7520*/  @P1 LDS.128 R36, [R4] ;  /* 0x0000000004241984 */ /* 0x0004e80000000c00 */
[----:B------:R2:W1:Y:S02]  /*7530*/  @P1 LDS.128 R28, [R67+UR44+0x200] ;  /* 0x0002002c431c1984 */ /* 0x0004640008000c00 */
.L_x_112:
[----:B------:R-:W-:Y:S05]  /*7540*/  BSYNC B1 ;  /* 0x0000000000017941 */ /* 0x000fea0003800000 */
.L_x_111:
[----:B-1----:R-:W-:Y:S04]  /*7550*/  SHF.R.U32.HI R2, RZ, 0x15, R25 ;  /* 0x00000015ff027819 */ /* 0x002fe80000011619 */
[----:B------:R-:W-:Y:S01]  /*7560*/  LOP3.LUT P1, RZ, R2, 0x3, R46, 0x48, !PT ;  /* 0x0000000302ff7812 */ /* 0x000fe2000782482e */
[----:B------:R-:W-:Y:S01]  /*7570*/  @!UPT UIADD3 URZ, UPT, UPT, URZ, URZ, URZ ;  /* 0x000000fffffff290 */ /* 0x000fe2000fffe0ff */
[----:B----4-:R-:W-:Y:S11]  /*7580*/  @P0 BRA `(.L_x_116) ;  /* 0x0000000000080947 */ /* 0x010ff60003800000 */
[----:B------:R-:W1:Y:S02]  /*7590*/  SYNCS.PHASECHK.TRANS64.TRYWAIT P0, [R64+URZ+0x130], R0 ;  /* 0x00013000400075a7 */ /* 0x000e6400080011ff */
[----:B-1----:R-:W-:Y:S05]  /*75a0*/  @!P0 BRA `(.L_x_117) ;  /* 0x0000003000bc8947 */ /* 0x002fea0003800000 */
.L_x_116:
[----:B------:R-:W-:Y:S05]  /*75b0*/  @!P1 BRA `(.L_x_118) ;  /* 0x0000000000409947 */ /* 0x000fea0003800000 */
[----:B------:R-:W4:Y:S01]  /*75c0*/  LDCU.64 UR8, c[0x4][0x70] ;  /* 0x01000e00ff0877ac */ /* 0x000f220008000a00 */
[----:B------:R-:W-:Y:S01]  /*75d0*/  MOV R3, 0x0 ;  /* 0x0000000000037802 */ /* 0x000fe20000000f00 */
[----:B------:R-:W-:Y:S02]  /*75e0*/  HFMA2 R12, -RZ, RZ, 0, 5.9604644775390625e-08 ;  /* 0x00000001ff0c7431 */ /* 0x000fe400000001ff */
[----:B------:R-:W-:Y:S02]  /*75f0*/  IMAD.MOV.U32 R8, RZ, RZ, 0x192 ;  /* 0x00000192ff087424 */ /* 0x000fe400078e00ff */
[----:B------:R-:W-:Y:S01]  /*7600*/  IMAD.MOV.U32 R13, RZ, RZ, RZ ;  /* 0x000000ffff0d7224 */ /* 0x000fe200078e00ff */
[----:B------:R-:W5:Y:S01]  /*7610*/  LDCU.64 UR6, c[0x4][0x78] ;  /* 0x01000f00ff0677ac */ /* 0x000f620008000a00 */
[----:B------:R-:W1:Y:S01]  /*7620*/  LDC.64 R2, c[0x4][R3] ;  /* 0x0100000003027b82 */ /* 0x000e620000000a00 */
[----:B------:R-:W3:Y:S01]  /*7630*/  LDCU.64 UR4, c[0x4][0x10] ;  /* 0x01000200ff0477ac */ /* 0x000ee20008000a00 */
[----:B----4-:R-:W-:Y:S01]  /*7640*/  MOV R5, UR9 ;  /* 0x0000000900057c02 */ /* 0x010fe20008000f00 */
[----:B--2---:R-:W-:Y:S01]  /*7650*/  IMAD.U32 R4, RZ, RZ, UR8 ;  /* 0x00000008ff047e24 */ /* 0x004fe2000f8e00ff */
[----:B-----5:R-:W-:Y:S01]  /*7660*/  MOV R7, UR7 ;  /* 0x0000000700077c02 */ /* 0x020fe20008000f00 */
[----:B------:R-:W-:Y:S01]  /*7670*/  IMAD.U32 R6, RZ, RZ, UR6 ;  /* 0x00000006ff067e24 */ /* 0x000fe2000f8e00ff */
[----:B---3--:R-:W-:Y:S01]  /*7680*/  MOV R11, UR5 ;  /* 0x00000005000b7c02 */ /* 0x008fe20008000f00 */
[----:B------:R-:W-:Y:S02]  /*7690*/  IMAD.U32 R10, RZ, RZ, UR4 ;  /* 0x00000004ff0a7e24 */ /* 0x000fe4000f8e00ff */
[----:B------:R-:W-:Y:S07]  /*76a0*/  LEPC R20, `(.L_x_118) ;  /* 0x000000001014794e */ /* 0x000fee0000000000 */
[----:B-1----:R-:W-:Y:S05]  /*76b0*/  CALL.ABS.NOINC R2 ;  /* 0x0000000002007343 */ /* 0x002fea0003c00000 */
.L_x_118:
[----:B------:R-:W-:Y:S05]  /*76c0*/  WARPSYNC.ALL ;  /* 0x0000000000007948 */ /* 0x000fea0003800000 */
[----:B------:R-:W-:Y:S01]  /*76d0*/  R2UR UR4, R25 ;  /* 0x00000000190472ca */ /* 0x000fe200000e0000 */
[--C-:B------:R-:W-:Y:S01]  /*76e0*/  HADD2.F32 R3, -RZ, R28.reuse.H0_H0 ;  /* 0x2000001cff037230 */ /* 0x100fe20000004100 */
[----:B------:R-:W-:Y:S01]  /*76f0*/  MOV R72, 0x10 ;  /* 0x0000001000487802 */ /* 0x000fe20000000f00 */
[--C-:B------:R-:W-:Y:S01]  /*7700*/  HADD2.F32 R20, -RZ, R29.reuse.H0_H0 ;  /* 0x2000001dff147230 */ /* 0x100fe20000004100 */
[----:B------:R-:W-:Y:S01]  /*7710*/  LOP3.LUT P6, RZ, R44, 0x40, RZ, 0xc0, !PT ;  /* 0x000000402cff7812 */ /* 0x000fe200078cc0ff */
[----:B------:R-:W-:Y:S01]  /*7720*/  BSSY.RECONVERGENT B0, `(.L_x_119) ;  /* 0x0000058000007945 */ /* 0x000fe20003800200 */
[----:B------:R-:W-:Y:S02]  /*7730*/  ISETP.NE.AND P0, PT, R55, RZ, PT ;  /* 0x000000ff3700720c */ /* 0x000fe40003f05270 */
[----:B------:R-:W-:Y:S04]  /*7740*/  SEL R72, R72, 0xfffffff0, !P6 ;  /* 0xfffffff048487807 */ /* 0x000fe80007000000 */
[----:B------:R-:W-:Y:S01]  /*7750*/  IADD3 R68, PT, PT, R68, R72, RZ ;  /* 0x0000004844447210 */ /* 0x000fe20007ffe0ff */
[----:B--2---:R-:W1:Y:S02]  /*7760*/  LDTM.x16 R4, tmem[UR4] ;  /* 0x00000004000479ee */ /* 0x004e640008240000 */
[C---:B-1----:R-:W-:Y:S01]  /*7770*/  FMUL R0, R24.reuse, R4 ;  /* 0x0000000418007220 */ /* 0x042fe20000400000 */
[----:B------:R-:W-:Y:S02]  /*7780*/  HADD2.F32 R4, -RZ, R28.H1_H1 ;  /* 0x3000001cff047230 */ /* 0x000fe40000004100 */
[C---:B------:R-:W-:Y:S01]  /*7790*/  FMUL R2, R24.reuse, R5 ;  /* 0x0000000518027220 */ /* 0x040fe20000400000 */
[C---:B------:R-:W-:Y:S01]  /*77a0*/  FMUL R5, R24.reuse, R9 ;  /* 0x0000000918057220 */ /* 0x040fe20000400000 */
[C---:B------:R-:W-:Y:S01]  /*77b0*/  FFMA R0, R27.reuse, R3, R0 ;  /* 0x000000031b007223 */ /* 0x040fe20000000000 */
[C---:B------:R-:W-:Y:S01]  /*77c0*/  FMUL R9, R24.reuse, R13 ;  /* 0x0000000d18097220 */ /* 0x040fe20000400000 */
[C---:B------:R-:W-:Y:S01]  /*77d0*/  FFMA R2, R27.reuse, R4, R2 ;  /* 0x000000041b027223 */ /* 0x040fe20000000002 */
[C---:B------:R-:W-:Y:S01]  /*77e0*/  FMUL R4, R24.reuse, R8 ;  /* 0x0000000818047220 */ /* 0x040fe20000400000 */
[C---:B------:R-:W-:Y:S01]  /*77f0*/  FMUL R8, R24.reuse, R12 ;  /* 0x0000000c18087220 */ /* 0x040fe20000400000 */
[C---:B------:R-:W-:Y:S01]  /*7800*/  FMUL R12, R24.reuse, R16 ;  /* 0x00000010180c7220 */ /* 0x040fe20000400000 */
[C---:B------:R-:W-:Y:S01]  /*7810*/  FMUL R3, R24.reuse, R6 ;  /* 0x0000000618037220 */ /* 0x040fe20000400000 */
[----:B------:R-:W-:Y:S01]  /*7820*/  FMUL R13, R24, R17 ;  /* 0x00000011180d7220 */ /* 0x000fe20000400000 */
[----:B------:R-:W-:Y:S01]  /*7830*/  HADD2.F32 R16, -RZ, R29.H1_H1 ;  /* 0x3000001dff107230 */ /* 0x000fe20000004100 */
[----:B------:R-:W-:Y:S01]  /*7840*/  F2FP.F16.F32.PACK_AB R32, R2, R0 ;  /* 0x000000000220723e */ /* 0x000fe200000000ff */
[C---:B------:R-:W-:Y:S01]  /*7850*/  FMUL R7, R24.reuse, R7 ;  /* 0x0000000718077220 */ /* 0x040fe20000400000 */
[--C-:B------:R-:W-:Y:S02]  /*7860*/  HADD2.F32 R17, -RZ, R30.reuse.H0_H0 ;  /* 0x2000001eff117230 */ /* 0x100fe40000004100 */
[C---:B------:R-:W-:Y:S01]  /*7870*/  FFMA R3, R27.reuse, R20, R3 ;  /* 0x000000141b037223 */ /* 0x040fe20000000003 */
[----:B------:R-:W-:Y:S02]  /*7880*/  HADD2.F32 R0, -RZ, R30.H1_H1 ;  /* 0x3000001eff007230 */ /* 0x000fe40000004100 */
[C---:B------:R-:W-:Y:S01]  /*7890*/  FFMA R7, R27.reuse, R16, R7 ;  /* 0x000000101b077223 */ /* 0x040fe20000000007 */
[--C-:B------:R-:W-:Y:S02]  /*78a0*/  HADD2.F32 R2, -RZ, R31.reuse.H0_H0 ;  /* 0x2000001fff027230 */ /* 0x100fe40000004100 */
[C---:B------:R-:W-:Y:S01]  /*78b0*/  FFMA R4, R27.reuse, R17, R4 ;  /* 0x000000111b047223 */ /* 0x040fe20000000004 */
[C---:B------:R-:W-:Y:S01]  /*78c0*/  FMUL R6, R24.reuse, R10 ;  /* 0x0000000a18067220 */ /* 0x040fe20000400000 */
[C---:B------:R-:W-:Y:S01]  /*78d0*/  FFMA R5, R27.reuse, R0, R5 ;  /* 0x000000001b057223 */ /* 0x040fe20000000005 */
[----:B------:R-:W-:Y:S02]  /*78e0*/  HADD2.F32 R16, -RZ, R31.H1_H1 ;  /* 0x3000001fff107230 */ /* 0x000fe40000004100 */
[C---:B------:R-:W-:Y:S01]  /*78f0*/  FMUL R11, R24.reuse, R11 ;  /* 0x0000000b180b7220 */ /* 0x040fe20000400000 */
[--C-:B---3--:R-:W-:Y:S02]  /*7900*/  HADD2.F32 R0, -RZ, R36.reuse.H0_H0 ;  /* 0x20000024ff007230 */ /* 0x108fe40000004100 */
[----:B------:R-:W-:Y:S01]  /*7910*/  FFMA R6, R27, R2, R6 ;  /* 0x000000021b067223 */ /* 0x000fe20000000006 */
[----:B------:R-:W-:Y:S01]  /*7920*/  F2FP.F16.F32.PACK_AB R33, R7, R3 ;  /* 0x000000030721723e */ /* 0x000fe200000000ff */
[C---:B------:R-:W-:Y:S01]  /*7930*/  FFMA R11, R27.reuse, R16, R11 ;  /* 0x000000101b0b7223 */ /* 0x040fe2000000000b */
[----:B------:R-:W-:Y:S02]  /*7940*/  HADD2.F32 R2, -RZ, R36.H1_H1 ;  /* 0x30000024ff027230 */ /* 0x000fe40000004100 */
[C---:B------:R-:W-:Y:S01]  /*7950*/  FFMA R8, R27.reuse, R0, R8 ;  /* 0x000000001b087223 */ /* 0x040fe20000000008 */
[--C-:B------:R-:W-:Y:S02]  /*7960*/  HADD2.F32 R3, -RZ, R37.reuse.H0_H0 ;  /* 0x20000025ff037230 */ /* 0x100fe40000004100 */
[C---:B------:R-:W-:Y:S01]  /*7970*/  FMUL R10, R24.reuse, R14 ;  /* 0x0000000e180a7220 */ /* 0x040fe20000400000 */
[----:B------:R-:W-:Y:S02]  /*7980*/  HADD2.F32 R0, -RZ, R37.H1_H1 ;  /* 0x30000025ff007230 */ /* 0x000fe40000004100 */
[C---:B------:R-:W-:Y:S01]  /*7990*/  FMUL R15, R24.reuse, R15 ;  /* 0x0000000f180f7220 */ /* 0x040fe20000400000 */
[C---:B------:R-:W-:Y:S01]  /*79a0*/  FFMA R9, R27.reuse, R2, R9 ;  /* 0x000000021b097223 */ /* 0x040fe20000000009 */
[C---:B------:R-:W-:Y:S01]  /*79b0*/  FFMA R10, R27.reuse, R3, R10 ;  /* 0x000000031b0a7223 */ /* 0x040fe2000000000a */
[--C-:B------:R-:W-:Y:S02]  /*79c0*/  HADD2.F32 R2, -RZ, R38.reuse.H0_H0 ;  /* 0x20000026ff027230 */ /* 0x100fe40000004100 */
[----:B------:R-:W-:Y:S01]  /*79d0*/  FFMA R15, R27, R0, R15 ;  /* 0x000000001b0f7223 */ /* 0x000fe2000000000f */
[----:B------:R-:W-:Y:S01]  /*79e0*/  HADD2.F32 R3, -RZ, R38.H1_H1 ;  /* 0x30000026ff037230 */ /* 0x000fe20000004100 */
[----:B------:R-:W-:Y:S01]  /*79f0*/  F2FP.F16.F32.PACK_AB R34, R5, R4 ;  /* 0x000000040522723e */ /* 0x000fe200000000ff */
[--C-:B------:R-:W-:Y:S02]  /*7a00*/  HADD2.F32 R0, -RZ, R39.reuse.H0_H0 ;  /* 0x20000027ff007230 */ /* 0x100fe40000004100 */
[C---:B------:R-:W-:Y:S01]  /*7a10*/  FMUL R14, R24.reuse, R18 ;  /* 0x00000012180e7220 */ /* 0x040fe20000400000 */
[----:B------:R-:W-:Y:S02]  /*7a20*/  HADD2.F32 R4, -RZ, R39.H1_H1 ;  /* 0x30000027ff047230 */ /* 0x000fe40000004100 */
[----:B------:R-:W-:Y:S01]  /*7a30*/  FMUL R19, R24, R19 ;  /* 0x0000001318137220 */ /* 0x000fe20000400000 */
[----:B------:R-:W-:Y:S01]  /*7a40*/  F2FP.F16.F32.PACK_AB R35, R11, R6 ;  /* 0x000000060b23723e */ /* 0x000fe200000000ff */
[C---:B------:R-:W-:Y:S01]  /*7a50*/  FFMA R12, R27.reuse, R2, R12 ;  /* 0x000000021b0c7223 */ /* 0x040fe2000000000c */
[C---:B------:R-:W-:Y:S01]  /*7a60*/  FFMA R13, R27.reuse, R3, R13 ;  /* 0x000000031b0d7223 */ /* 0x040fe2000000000d */
[C---:B------:R-:W-:Y:S01]  /*7a70*/  FFMA R14, R27.reuse, R0, R14 ;  /* 0x000000001b0e7223 */ /* 0x040fe2000000000e */
[----:B------:R-:W-:Y:S01]  /*7a80*/  FFMA R19, R27, R4, R19 ;  /* 0x000000041b137223 */ /* 0x000fe20000000013 */
[----:B------:R1:W-:Y:S01]  /*7a90*/  STS.128 [R67+UR44+0x200], R32 ;  /* 0x0002002043007988 */ /* 0x0003e20008000c2c */
[----:B------:R-:W-:Y:S02]  /*7aa0*/  F2FP.F16.F32.PACK_AB R8, R9, R8 ;  /* 0x000000080908723e */ /* 0x000fe400000000ff */
[----:B------:R-:W-:Y:S02]  /*7ab0*/  F2FP.F16.F32.PACK_AB R9, R15, R10 ;  /* 0x0000000a0f09723e */ /* 0x000fe400000000ff */
[----:B------:R-:W-:Y:S02]  /*7ac0*/  F2FP.F16.F32.PACK_AB R10, R13, R12 ;  /* 0x0000000c0d0a723e */ /* 0x000fe400000000ff */
[----:B------:R-:W-:Y:S05]  /*7ad0*/  F2FP.F16.F32.PACK_AB R11, R19, R14 ;  /* 0x0000000e130b723e */ /* 0x000fea00000000ff */
[----:B------:R1:W-:Y:S01]  /*7ae0*/  STS.128 [R68+0x200], R8 ;  /* 0x0002000844007388 */ /* 0x0003e20000000c00 */
[----:B------:R-:W-:Y:S01]  /*7af0*/  @!PT LDS RZ, [RZ] ;  /* 0x00000000fffff984 */ /* 0x000fe20000000800 */
[----:B------:R-:W-:Y:S01]  /*7b00*/  @!PT LDS RZ, [RZ] ;  /* 0x00000000fffff984 */ /* 0x000fe20000000800 */
[----:B------:R-:W-:Y:S01]  /*7b10*/  @!PT LDS RZ, [RZ] ;  /* 0x00000000fffff984 */ /* 0x000fe20000000800 */
[----:B------:R-:W-:Y:S01]  /*7b20*/  @!PT LDS RZ, [RZ] ;  /* 0x00000000fffff984 */ /* 0x000fe20000000800 */
[----:B------:R2:W-:Y:S07]  /*7b30*/  MEMBAR.ALL.CTA ;  /* 0x0000000000007992 */ /* 0x0005ee0000008000 */
[----:B--2---:R-:W2:Y:S02]  /*7b40*/  FENCE.VIEW.ASYNC.S ;  /* 0x00000000000073c6 */ /* 0x004ea40000000000 */
[----:B--2---:R-:W-:Y:S06]  /*7b50*/  BAR.SYNC.DEFER_BLOCKING 0x1, 0x80 ;  /* 0x0042000000007b1d */ /* 0x004fec0000010000 */
[----:B------:R-:W-:Y:S05]  /*7b60*/  @P0 BRA `(.L_x_120) ;  /* 0x00000000004c0947 */ /* 0x000fea0003800000 */
[----:B------:R-:W-:Y:S01]  /*7b70*/  UIADD3 UR4, UPT, UPT, UR44, 0x200, URZ ;  /* 0x000002002c047890 */ /* 0x000fe2000fffe0ff */
[----:B------:R-:W-:Y:S01]  /*7b80*/  R2UR UR10, R63 ;  /* 0x000000003f0a72ca */ /* 0x000fe200000e0000 */
[----:B------:R-:W-:Y:S01]  /*7b90*/  UMOV UR9, UR46 ;  /* 0x0000002e00097c82 */ /* 0x000fe20008000000 */
[----:B------:R-:W-:Y:S01]  /*7ba0*/  R2UR UR11, R62 ;  /* 0x000000003e0b72ca */ /* 0x000fe200000e0000 */
[----:B------:R-:W-:Y:S01]  /*7bb0*/  UIADD3 UR6, UPT, UPT, UR44, 0xa00, URZ ;  /* 0x00000a002c067890 */ /* 0x000fe2000fffe0ff */
[----:B------:R-:W-:Y:S01]  /*7bc0*/  R2UR UR12, R60 ;  /* 0x000000003c0c72ca */ /* 0x000fe200000e0000 */
[----:B------:R-:W-:Y:S01]  /*7bd0*/  IMAD.U32 R50, RZ, RZ, UR4 ;  /* 0x00000004ff327e24 */ /* 0x000fe2000f8e00ff */
[----:B------:R-:W-:Y:S01]  /*7be0*/  R2UR UR13, R61 ;  /* 0x000000003d0d72ca */ /* 0x000fe200000e0000 */
[----:B------:R-:W-:Y:S02]  /*7bf0*/  UIADD3 UR4, UP0, UPT, UR62, 0x780, URZ ;  /* 0x000007803e047890 */ /* 0x000fe4000ff1e0ff */
[----:B------:R-:W-:Y:S01]  /*7c00*/  UIADD3 UR7, UPT, UPT, UR46, 0x40, URZ ;  /* 0x000000402e077890 */ /* 0x000fe2000fffe0ff */
[----:B------:R-:W-:Y:S01]  /*7c10*/  R2UR UR8, R50 ;  /* 0x00000000320872ca */ /* 0x000fe200000e0000 */
[----:B------:R-:W-:Y:S11]  /*7c20*/  UIADD3.X UR5, UPT, UPT, URZ, UR63, URZ, UP0, !UPT ;  /* 0x0000003fff057290 */ /* 0x000ff600087fe4ff */
[----:B------:R-:W-:Y:S01]  /*7c30*/  @!UPT UIADD3 URZ, UPT, UPT, URZ, URZ, URZ ;  /* 0x000000fffffff290 */ /* 0x000fe2000fffe0ff */
[----:B------:R2:W-:Y:S02]  /*7c40*/  UTMASTG.5D.IM2COL [UR8], [UR4] ;  /* 0x00000008040073b5 */ /* 0x0005e40008060000 */
[----:B--2---:R-:W-:Y:S01]  /*7c50*/  UMOV UR8, UR6 ;  /* 0x0000000600087c82 */ /* 0x004fe20008000000 */
[----:B------:R-:W-:Y:S02]  /*7c60*/  UMOV UR9, UR7 ;  /* 0x0000000700097c82 */ /* 0x000fe40008000000 */
[----:B------:R2:W-:Y:S01]  /*7c70*/  UTMASTG.5D.IM2COL [UR8], [UR4] ;  /* 0x00000008040073b5 */ /* 0x0005e20008060000 */
[----:B------:R0:W-:Y:S01]  /*7c80*/  UTMACMDFLUSH ;  /* 0x00000000000079b7 */ /* 0x0001e20000000000 */
[----:B--2---:R-:W-:Y:S04]  /*7c90*/  DEPBAR.LE SB0, 0x1 ;  /* 0x000080400000791a */ /* 0x004fe80000000000 */
.L_x_120:
[----:B------:R-:W-:Y:S05]  /*7ca0*/  BSYNC.RECONVERGENT B0 ;  /* 0x0000000000007941 */ /* 0x000fea0003800200 */
.L_x_119:
[----:B------:R-:W-:Y:S01]  /*7cb0*/  BAR.SYNC.DEFER_BLOCKING 0x1, 0x80 ;  /* 0x0042000000007b1d */ /* 0x000fe20000010000 */
[----:B------:R-:W-:Y:S01]  /*7cc0*/  ISETP.NE.AND P1, PT, R66, RZ, PT ;  /* 0x000000ff4200720c */ /* 0x000fe20003f25270 */
[----:B------:R-:W-:Y:S01]  /*7cd0*/  UISETP.NE.AND UP0, UPT, UR49, URZ, UPT ;  /* 0x000000ff3100728c */ /* 0x000fe2000bf05270 */
[----:B------:R-:W-:Y:S11]  /*7ce0*/  LEA R4, R26, UR44, 0x3 ;  /* 0x0000002c1a047c11 */ /* 0x000ff6000f8e18ff */
[----:B------:R-:W-:Y:S01]  /*7cf0*/  @P1 SHF.L.U32 R3, R53, 0x1f, RZ ;  /* 0x0000001f35031819 */ /* 0x000fe200000006ff */
[----:B------:R-:W-:Y:S06]  /*7d00*/  BRA.U !UP0, `(.L_x_121) ;  /* 0x0000000108247547 */ /* 0x000fec000b800000 */
[----:B------:R-:W2:Y:S01]  /*7d10*/  S2R R0, SR_CgaCtaId ;  /* 0x0000000000007919 */ /* 0x000ea20000008800 */
[----:B------:R-:W-:Y:S01]  /*7d20*/  IMAD.U32 R2, RZ, RZ, UR47 ;  /* 0x0000002fff027e24 */ /* 0x000fe2000f8e00ff */
[----:B------:R-:W-:Y:S04]  /*7d30*/  UIADD3 UR4, UPT, UPT, UR47, 0x1, URZ ;  /* 0x000000012f047890 */ /* 0x000fe8000fffe0ff */
[----:B------:R-:W-:Y:S01]  /*7d40*/  @P1 LEA R2, R2, UR44, 0x3 ;  /* 0x0000002c02021c11 */ /* 0x000fe2000f8e18ff */
[----:B------:R-:W-:Y:S04]  /*7d50*/  UISETP.NE.AND UP0, UPT, UR4, 0x4, UPT ;  /* 0x000000040400788c */ /* 0x000fe8000bf05270 */
[----:B------:R-:W-:Y:S01]  /*7d60*/  @P1 VIADD R2, R2, 0xf0 ;  /* 0x000000f002021836 */ /* 0x000fe20000000000 */
[----:B------:R-:W-:Y:S04]  /*7d70*/  USEL UR47, UR4, URZ, UP0 ;  /* 0x000000ff042f7287 */ /* 0x000fe80008000000 */
[----:B--2---:R-:W-:Y:S04]  /*7d80*/  @P1 PRMT R0, R0, 0x654, R2 ;  /* 0x0000065400001816 */ /* 0x004fe80000000002 */
[----:B------:R2:W-:Y:S04]  /*7d90*/  @P1 SYNCS.ARRIVE.TRANS64.RED.A1T0 RZ, [R0+URZ], RZ ;  /* 0x000000ff00ff19a7 */ /* 0x0005e800081004ff */
.L_x_121:
[----:B------:R-:W3:Y:S01]  /*7da0*/  @P1 SYNCS.PHASECHK.TRANS64.TRYWAIT P0, [R4+URZ+0xd0], R3 ;  /* 0x0000d003040015a7 */ /* 0x000ee200080011ff */
[----:B------:R-:W-:Y:S01]  /*7db0*/  BSSY B1, `(.L_x_122) ;  /* 0x0000012000017945 */ /* 0x000fe20003800000 */
[----:B---3--:R-:W-:Y:S03]  /*7dc0*/  @P1 SEL R69, RZ, 0x1, !P0 ;  /* 0x00000001ff451807 */ /* 0x008fe60004000000 */
[----:B------:R-:W-:Y:S05]  /*7dd0*/  @!P1 BRA `(.L_x_123) ;  /* 0x00000000003c9947 */ /* 0x000fea0003800000 */
[----:B------:R-:W-:Y:S01]  /*7de0*/  ISETP.NE.AND P1, PT, R70, RZ, PT ;  /* 0x000000ff4600720c */ /* 0x000fe20003f25270 */
[----:B------:R-:W-:Y:S01]  /*7df0*/  BSSY B0, `(.L_x_124) ;  /* 0x0000009000007945 */ /* 0x000fe20003800000 */
[----:B------:R-:W-:Y:S11]  /*7e00*/  ISETP.NE.AND P0, PT, R69, RZ, PT ;  /* 0x000000ff4500720c */ /* 0x000ff60003f05270 */
[----:B------:R-:W-:Y:S05]  /*7e10*/  @P1 IMAD R3, R26, 0x1000, R67 ;  /* 0x000010001a031824 */ /* 0x000fea00078e0243 */
[----:B------:R-:W-:Y:S05]  /*7e20*/  @P1 IADD3 R2, PT, PT, R3, UR44, RZ ;  /* 0x0000002c03021c10 */ /* 0x000fea000fffe0ff */
[----:B------:R-:W-:Y:S01]  /*7e30*/  @P1 IMAD.IADD R2, R72, 0x1, R2 ;  /* 0x0000000148021824 */ /* 0x000fe200078e0202 */
[----:B------:R-:W-:Y:S06]  /*7e40*/  @P0 BRA `(.L_x_125) ;  /* 0x00000000000c0947 */ /* 0x000fec0003800000 */
[----:B--2---:R-:W-:Y:S04]  /*7e50*/  SHF.L.U32 R0, R53, 0x1f, RZ ;  /* 0x0000001f35007819 */ /* 0x004fe800000006ff */
[----:B------:R-:W2:Y:S02]  /*7e60*/  SYNCS.PHASECHK.TRANS64.TRYWAIT P0, [R4+URZ+0xd0], R0 ;  /* 0x0000d000040075a7 */ /* 0x000ea400080011ff */
[----:B--2---:R-:W-:Y:S05]  /*7e70*/  @!P0 BRA `(.L_x_126) ;  /* 0x00000028009c8947 */ /* 0x004fea0003800000 */
.L_x_125:
[----:B------:R-:W-:Y:S05]  /*7e80*/  BSYNC B0 ;  /* 0x0000000000007941 */ /* 0x000fea0003800000 */
.L_x_124:
[----:B------:R-:W-:Y:S02]  /*7e90*/  ISETP.NE.AND P0, PT, R70, RZ, PT ;  /* 0x000000ff4600720c */ /* 0x000fe40003f05270 */
[----:B------:R-:W-:Y:S11]  /*7ea0*/  IADD3 R26, PT, PT, R26, 0x1, RZ ;  /* 0x000000011a1a7810 */ /* 0x000ff60007ffe0ff */
[----:B------:R3:W4:Y:S04]  /*7eb0*/  @P0 LDS.128 R28, [R3+UR44+0x200] ;  /* 0x0002002c031c0984 */ /* 0x0007280008000c00 */
[----:B------:R3:W1:Y:S02]  /*7ec0*/  @P0 LDS.128 R36, [R2+0x200] ;  /* 0x0002000002240984 */ /* 0x0006640000000c00 */
.L_x_123:
[----:B------:R-:W-:Y:S05]  /*7ed0*/  BSYNC B1 ;  /* 0x0000000000017941 */ /* 0x000fea0003800000 */
.L_x_122:
[----:B--2---:R-:W-:Y:S05]  /*7ee0*/  VIADD R0, R25, 0x10 ;  /* 0x0000001019007836 */ /* 0x004fea0000000000 */
[----:B------:R-:W-:Y:S04]  /*7ef0*/  SHF.R.U32.HI R0, RZ, 0x15, R0 ;  /* 0x00000015ff007819 */ /* 0x000fe80000011600 */
[----:B------:R-:W-:Y:S11]  /*7f00*/  LOP3.LUT P0, RZ, R0, 0x3, R46, 0x48, !PT ;  /* 0x0000000300ff7812 */ /* 0x000ff6000780482e */
[----:B------:R-:W-:Y:S02]  /*7f10*/  @!UPT UIADD3 URZ, UPT, UPT, URZ, URZ, URZ ;  /* 0x000000fffffff290 */ /* 0x000fe4000fffe0ff */
[----:B------:R-:W-:Y:S05]  /*7f20*/  @!P0 BRA `(.L_x_127) ;  /* 0x0000000000408947 */ /* 0x000fea0003800000 */
[----:B------:R-:W2:Y:S01]  /*7f30*/  LDCU.64 UR8, c[0x4][0x70] ;  /* 0x01000e00ff0877ac */ /* 0x000ea20008000a00 */
[----:B---3--:R-:W-:Y:S01]  /*7f40*/  MOV R3, 0x0 ;  /* 0x0000000000037802 */ /* 0x008fe20000000f00 */
[----:B------:R-:W-:Y:S02]  /*7f50*/  HFMA2 R12, -RZ, RZ, 0, 5.9604644775390625e-08 ;  /* 0x00000001ff0c7431 */ /* 0x000fe400000001ff */
[----:B-1----:R-:W-:Y:S02]  /*7f60*/  IMAD.MOV.U32 R8, RZ, RZ, 0x192 ;  /* 0x00000192ff087424 */ /* 0x002fe400078e00ff */
[----:B------:R-:W-:Y:S01]  /*7f70*/  IMAD.MOV.U32 R13, RZ, RZ, RZ ;  /* 0x000000ffff0d7224 */ /* 0x000fe200078e00ff */
[----:B------:R-:W1:Y:S01]  /*7f80*/  LDCU.64 UR6, c[0x4][0x78] ;  /* 0x01000f00ff0677ac */ /* 0x000e620008000a00 */
[----:B------:R-:W3:Y:S01]  /*7f90*/  LDC.64 R2, c[0x4][R3] ;  /* 0x0100000003027b82 */ /* 0x000ee20000000a00 */
[----:B------:R-:W5:Y:S01]  /*7fa0*/  LDCU.64 UR4, c[0x4][0x10] ;  /* 0x01000200ff0477ac */ /* 0x000f620008000a00 */
[----:B--2---:R-:W-:Y:S01]  /*7fb0*/  MOV R5, UR9 ;  /* 0x0000000900057c02 */ /* 0x004fe20008000f00 */
[----:B------:R-:W-:Y:S01]  /*7fc0*/  IMAD.U32 R4, RZ, RZ, UR8 ;  /* 0x00000008ff047e24 */ /* 0x000fe2000f8e00ff */
[----:B-1----:R-:W-:Y:S01]  /*7fd0*/  MOV R7, UR7 ;  /* 0x0000000700077c02 */ /* 0x002fe20008000f00 */
[----:B------:R-:W-:Y:S01]  /*7fe0*/  IMAD.U32 R6, RZ, RZ, UR6 ;  /* 0x00000006ff067e24 */ /* 0x000fe2000f8e00ff */
[----:B-----5:R-:W-:Y:S01]  /*7ff0*/  MOV R11, UR5 ;  /* 0x00000005000b7c02 */ /* 0x020fe20008000f00 */
[----:B------:R-:W-:Y:S02]  /*8000*/  IMAD.U32 R10, RZ, RZ, UR4 ;  /* 0x00000004ff0a7e24 */ /* 0x000fe4000f8e00ff */
[----:B------:R-:W-:Y:S07]  /*8010*/  LEPC R20, `(.L_x_127) ;  /* 0x000000001014794e */ /* 0x000fee0000000000 */
[----:B---34-:R-:W-:Y:S05]  /*8020*/  CALL.ABS.NOINC R2 ;  /* 0x0000000002007343 */ /* 0x018fea0003c00000 */
.L_x_127:
[----:B------:R-:W-:Y:S01]  /*8030*/  ISETP.NE.AND P6, PT, R66, RZ, PT ;  /* 0x000000ff4200720c */ /* 0x000fe20003fc5270 */
[----:B------:R-:W2:Y:S01]  /*8040*/  S2R R71, SR_CgaCtaId ;  /* 0x0000000000477919 */ /* 0x000ea20000008800 */
[----:B------:R-:W-:Y:S05]  /*8050*/  WARPSYNC.ALL ;  /* 0x0000000000007948 */ /* 0x000fea0003800000 */
[----:B------:R-:W-:Y:S01]  /*8060*/  R2UR UR4, R25 ;  /* 0x00000000190472ca */ /* 0x000fe200000e0000 */
[--C-:B---34-:R-:W-:Y:S01]  /*8070*/  HADD2.F32 R3, -RZ, R28.reuse.H0_H0 ;  /* 0x2000001cff037230 */ /* 0x118fe20000004100 */
[----:B------:R-:W-:Y:S01]  /*8080*/  ISETP.NE.AND P0, PT, R55, RZ, PT ;  /* 0x000000ff3700720c */ /* 0x000fe20003f05270 */
[--C-:B------:R-:W-:Y:S01]  /*8090*/  HADD2.F32 R20, -RZ, R29.reuse.H0_H0 ;  /* 0x2000001dff147230 */ /* 0x100fe20000004100 */
[----:B------:R-:W-:Y:S01]  /*80a0*/  BSSY.RECONVERGENT B0, `(.L_x_128) ;  /* 0x0000058000007945 */ /* 0x000fe20003800200 */
[----:B------:R-:W-:Y:S08]  /*80b0*/  HADD2.F32 R21, -RZ, R29.H1_H1 ;  /* 0x3000001dff157230 */ /* 0x000ff00000004100 */
[----:B-1----:R-:W1:Y:S02]  /*80c0*/  LDTM.x16 R4, tmem[UR4+0x10] ;  /* 0x00001004000479ee */ /* 0x002e640008240000 */
        /* <DEDUP_REMOVED lines=9> */
[C---:B------:R-:W-:Y:S01]  /*8160*/  FFMA R3, R27.reuse, R20, R3 ;  /* 0x000000141b037223 */ /* 0x040fe20000000003 */
[----:B------:R-:W-:Y:S01]  /*8170*/  FFMA R7, R27, R21, R7 ;  /* 0x000000151b077223 */ /* 0x000fe20000000007 */
[----:B------:R-:W-:Y:S01]  /*8180*/  FMUL R12, R24, R16 ;  /* 0x00000010180c7220 */ /* 0x000fe20000400000 */
[----:B------:R-:W-:Y:S01]  /*8190*/  F2FP.F16.F32.PACK_AB R32, R2, R0 ;  /* 0x000000000220723e */ /* 0x000fe200000000ff */
[--C-:B------:R-:W-:Y:S02]  /*81a0*/  HADD2.F32 R16, -RZ, R30.reuse.H0_H0 ;  /* 0x2000001eff107230 */ /* 0x100fe40000004100 */
[C---:B------:R-:W-:Y:S01]  /*81b0*/  FMUL R5, R24.reuse, R9 ;  /* 0x0000000918057220 */ /* 0x040fe20000400000 */
[----:B------:R-:W-:Y:S01]  /*81c0*/  HADD2.F32 R0, -RZ, R30.H1_H1 ;  /* 0x3000001eff007230 */ /* 0x000fe20000004100 */
[----:B------:R-:W-:Y:S01]  /*81d0*/  F2FP.F16.F32.PACK_AB R33, R7, R3 ;  /* 0x000000030721723e */ /* 0x000fe200000000ff */
[--C-:B------:R-:W-:Y:S02]  /*81e0*/  HADD2.F32 R2, -RZ, R31.reuse.H0_H0 ;  /* 0x2000001fff027230 */ /* 0x100fe40000004100 */
[C---:B------:R-:W-:Y:S01]  /*81f0*/  FMUL R6, R24.reuse, R10 ;  /* 0x0000000a18067220 */ /* 0x040fe20000400000 */
[----:B------:R-:W-:Y:S02]  /*8200*/  HADD2.F32 R3, -RZ, R31.H1_H1 ;  /* 0x3000001fff037230 */ /* 0x000fe40000004100 */
[C---:B------:R-:W-:Y:S01]  /*8210*/  FMUL R11, R24.reuse, R11 ;  /* 0x0000000b180b7220 */ /* 0x040fe20000400000 */
[C---:B------:R-:W-:Y:S01]  /*8220*/  FFMA R4, R27.reuse, R16, R4 ;  /* 0x000000101b047223 */ /* 0x040fe20000000004 */
[C---:B------:R-:W-:Y:S01]  /*8230*/  FFMA R5, R27.reuse, R0, R5 ;  /* 0x000000001b057223 */ /* 0x040fe20000000005 */
[C---:B------:R-:W-:Y:S01]  /*8240*/  FFMA R6, R27.reuse, R2, R6 ;  /* 0x000000021b067223 */ /* 0x040fe20000000006 */
[--C-:B------:R-:W-:Y:S02]  /*8250*/  HADD2.F32 R0, -RZ, R36.reuse.H0_H0 ;  /* 0x20000024ff007230 */ /* 0x100fe40000004100 */
[C---:B------:R-:W-:Y:S01]  /*8260*/  FFMA R11, R27.reuse, R3, R11 ;  /* 0x000000031b0b7223 */ /* 0x040fe2000000000b */
[----:B------:R-:W-:Y:S02]  /*8270*/  HADD2.F32 R2, -RZ, R36.H1_H1 ;  /* 0x30000024ff027230 */ /* 0x000fe40000004100 */
[C---:B------:R-:W-:Y:S01]  /*8280*/  FMUL R9, R24.reuse, R13 ;  /* 0x0000000d18097220 */ /* 0x040fe20000400000 */
[--C-:B------:R-:W-:Y:S02]  /*8290*/  HADD2.F32 R3, -RZ, R37.reuse.H0_H0 ;  /* 0x20000025ff037230 */ /* 0x100fe40000004100 */
[C---:B------:R-:W-:Y:S01]  /*82a0*/  FMUL R10, R24.reuse, R14 ;  /* 0x0000000e180a7220 */ /* 0x040fe20000400000 */
[C---:B------:R-:W-:Y:S01]  /*82b0*/  FFMA R8, R27.reuse, R0, R8 ;  /* 0x000000001b087223 */ /* 0x040fe20000000008 */
[C---:B------:R-:W-:Y:S01]  /*82c0*/  FFMA R9, R27.reuse, R2, R9 ;  /* 0x000000021b097223 */ /* 0x040fe20000000009 */
[----:B------:R-:W-:Y:S02]  /*82d0*/  HADD2.F32 R0, -RZ, R37.H1_H1 ;  /* 0x30000025ff007230 */ /* 0x000fe40000004100 */
[----:B------:R-:W-:Y:S01]  /*82e0*/  FFMA R10, R27, R3, R10 ;  /* 0x000000031b0a7223 */ /* 0x000fe2000000000a */
[C---:B------:R-:W-:Y:S01]  /*82f0*/  FMUL R15, R24.reuse, R15 ;  /* 0x0000000f180f7220 */ /* 0x040fe20000400000 */
[--C-:B------:R-:W-:Y:S01]  /*8300*/  HADD2.F32 R2, -RZ, R38.reuse.H0_H0 ;  /* 0x20000026ff027230 */ /* 0x100fe20000004100 */
[----:B------:R-:W-:Y:S01]  /*8310*/  F2FP.F16.F32.PACK_AB R34, R5, R4 ;  /* 0x000000040522723e */ /* 0x000fe200000000ff */
[----:B------:R-:W-:Y:S02]  /*8320*/  HADD2.F32 R3, -RZ, R38.H1_H1 ;  /* 0x30000026ff037230 */ /* 0x000fe40000004100 */
[C---:B------:R-:W-:Y:S01]  /*8330*/  FMUL R13, R24.reuse, R17 ;  /* 0x00000011180d7220 */ /* 0x040fe20000400000 */
[--C-:B------:R-:W-:Y:S02]  /*8340*/  HADD2.F32 R4, -RZ, R39.reuse.H0_H0 ;  /* 0x20000027ff047230 */ /* 0x100fe40000004100 */
[C---:B------:R-:W-:Y:S01]  /*8350*/  FMUL R14, R24.reuse, R18 ;  /* 0x00000012180e7220 */ /* 0x040fe20000400000 */
[----:B------:R-:W-:Y:S02]  /*8360*/  HADD2.F32 R5, -RZ, R39.H1_H1 ;  /* 0x30000027ff057230 */ /* 0x000fe40000004100 */
[----:B------:R-:W-:Y:S01]  /*8370*/  FFMA R15, R27, R0, R15 ;  /* 0x000000001b0f7223 */ /* 0x000fe2000000000f */
        /* <DEDUP_REMOVED lines=10> */
[----:B------:R-:W-:Y:S02]  /*8420*/  F2FP.F16.F32.PACK_AB R11, R19, R14 ;  /* 0x0000000e130b723e */ /* 0x000fe400000000ff */
[----:B------:R-:W-:Y:S02]  /*8430*/  MOV R0, UR47 ;  /* 0x0000002f00007c02 */ /* 0x000fe40008000f00 */
[----:B------:R-:W-:Y:S01]  /*8440*/  LEA R2, R26, UR44, 0x3 ;  /* 0x0000002c1a027c11 */ /* 0x000fe2000f8e18ff */
[----:B------:R1:W-:Y:S01]  /*8450*/  STS.128 [R68+0x1200], R8 ;  /* 0x0012000844007388 */ /* 0x0003e20000000c00 */
[----:B------:R-:W-:Y:S02]  /*8460*/  @P6 LEA R0, R0, UR44, 0x3 ;  /* 0x0000002c00006c11 */ /* 0x000fe4000f8e18ff */
[----:B------:R-:W-:Y:S02]  /*8470*/  @P6 SHF.L.U32 R3, R53, 0x1f, RZ ;  /* 0x0000001f35036819 */ /* 0x000fe400000006ff */
[----:B------:R-:W-:Y:S01]  /*8480*/  @P6 IADD3 R0, PT, PT, R0, 0xf0, RZ ;  /* 0x000000f000006810 */ /* 0x000fe20007ffe0ff */
[----:B------:R-:W-:Y:S01]  /*8490*/  @!PT LDS RZ, [RZ] ;  /* 0x00000000fffff984 */ /* 0x000fe20000000800 */
[----:B------:R-:W-:Y:S01]  /*84a0*/  @!PT LDS RZ, [RZ] ;  /* 0x00000000fffff984 */ /* 0x000fe20000000800 */
[----:B------:R-:W-:Y:S01]  /*84b0*/  @!PT LDS RZ, [RZ] ;  /* 0x00000000fffff984 */ /* 0x000fe20000000800 */
[----:B------:R-:W-:Y:S01]  /*84c0*/  @!PT LDS RZ, [RZ] ;  /* 0x00000000fffff984 */ /* 0x000fe20000000800 */
[----:B------:R3:W-:Y:S06]  /*84d0*/  MEMBAR.ALL.CTA ;  /* 0x0000000000007992 */ /* 0x0007ec0000008000 */
[----:B---3--:R-:W3:Y:S01]  /*84e0*/  FENCE.VIEW.ASYNC.S ;  /* 0x00000000000073c6 */ /* 0x008ee20000000000 */
[----:B--2---:R-:W-:Y:S01]  /*84f0*/  @P6 PRMT R0, R71, 0x654, R0 ;  /* 0x0000065447006816 */ /* 0x004fe20000000000 */
[----:B---3--:R-:W-:Y:S06]  /*8500*/  BAR.SYNC.DEFER_BLOCKING 0x1, 0x80 ;  /* 0x0042000000007b1d */ /* 0x008fec0000010000 */
[----:B------:R-:W-:Y:S05]  /*8510*/  @P0 BRA `(.L_x_129) ;  /* 0x0000000000400947 */ /* 0x000fea0003800000 */
[----:B------:R-:W-:Y:S01]  /*8520*/  R2UR UR10, R63 ;  /* 0x000000003f0a72ca */ /* 0x000fe200000e0000 */
[----:B------:R-:W-:Y:S01]  /*8530*/  UIADD3 UR4, UP0, UPT, UR62, 0x780, URZ ;  /* 0x000007803e047890 */ /* 0x000fe2000ff1e0ff */
[----:B------:R-:W-:Y:S01]  /*8540*/  R2UR UR11, R62 ;  /* 0x000000003e0b72ca */ /* 0x000fe200000e0000 */
[----:B------:R-:W-:Y:S01]  /*8550*/  UIADD3 UR8, UPT, UPT, UR44, 0x1200, URZ ;  /* 0x000012002c087890 */ /* 0x000fe2000fffe0ff */
[----:B------:R-:W-:Y:S01]  /*8560*/  R2UR UR12, R60 ;  /* 0x000000003c0c72ca */ /* 0x000fe200000e0000 */
[----:B------:R-:W-:Y:S01]  /*8570*/  UIADD3 UR9, UPT, UPT, UR46, 0x10, URZ ;  /* 0x000000102e097890 */ /* 0x000fe2000fffe0ff */
[----:B------:R-:W-:Y:S01]  /*8580*/  R2UR UR13, R61 ;  /* 0x000000003d0d72ca */ /* 0x000fe200000e0000 */
[----:B------:R-:W-:Y:S02]  /*8590*/  UIADD3.X UR5, UPT, UPT, URZ, UR63, URZ, UP0, !UPT ;  /* 0x0000003fff057290 */ /* 0x000fe400087fe4ff */
[----:B------:R-:W-:Y:S02]  /*85a0*/  UIADD3 UR6, UPT, UPT, UR44, 0x1a00, URZ ;  /* 0x00001a002c067890 */ /* 0x000fe4000fffe0ff */
[----:B------:R-:W-:Y:S08]  /*85b0*/  UIADD3 UR7, UPT, UPT, UR46, 0x50, URZ ;  /* 0x000000502e077890 */ /* 0x000ff0000fffe0ff */
[----:B------:R2:W-:Y:S02]  /*85c0*/  UTMASTG.5D.IM2COL [UR8], [UR4] ;  /* 0x00000008040073b5 */ /* 0x0005e40008060000 */
[----:B--2---:R-:W-:Y:S01]  /*85d0*/  UMOV UR8, UR6 ;  /* 0x0000000600087c82 */ /* 0x004fe20008000000 */
[----:B------:R-:W-:Y:S02]  /*85e0*/  UMOV UR9, UR7 ;  /* 0x0000000700097c82 */ /* 0x000fe40008000000 */
[----:B------:R2:W-:Y:S01]  /*85f0*/  UTMASTG.5D.IM2COL [UR8], [UR4] ;  /* 0x00000008040073b5 */ /* 0x0005e20008060000 */
[----:B------:R0:W-:Y:S01]  /*8600*/  UTMACMDFLUSH ;  /* 0x00000000000079b7 */ /* 0x0001e20000000000 */
[----:B--2---:R-:W-:Y:S04]  /*8610*/  DEPBAR.LE SB0, 0x1 ;  /* 0x000080400000791a */ /* 0x004fe80000000000 */
.L_x_129:
[----:B------:R-:W-:Y:S05]  /*8620*/  BSYNC.RECONVERGENT B0 ;  /* 0x0000000000007941 */ /* 0x000fea0003800200 */
.L_x_128:
[----:B------:R-:W-:Y:S01]  /*8630*/  BAR.SYNC.DEFER_BLOCKING 0x1, 0x80 ;  /* 0x0042000000007b1d */ /* 0x000fe20000010000 */
[----:B------:R-:W-:Y:S04]  /*8640*/  UIADD3 UR4, UPT, UPT, UR47, 0x1, URZ ;  /* 0x000000012f047890 */ /* 0x000fe8000fffe0ff */
[----:B------:R-:W-:Y:S04]  /*8650*/  UISETP.NE.AND UP0, UPT, UR4, 0x4, UPT ;  /* 0x000000040400788c */ /* 0x000fe8000bf05270 */
[----:B------:R-:W-:Y:S01]  /*8660*/  USEL UR45, UR4, URZ, UP0 ;  /* 0x000000ff042d7287 */ /* 0x000fe20008000000 */
[----:B------:R2:W-:Y:S01]  /*8670*/  @P6 SYNCS.ARRIVE.TRANS64.RED.A1T0 RZ, [R0+URZ], RZ ;  /* 0x000000ff00ff69a7 */ /* 0x0005e200081004ff */
[----:B------:R-:W-:Y:S01]  /*8680*/  BSSY B1, `(.L_x_130) ;  /* 0x0000013000017945 */ /* 0x000fe20003800000 */
[----:B------:R-:W3:Y:S02]  /*8690*/  @P6 SYNCS.PHASECHK.TRANS64.TRYWAIT P0, [R2+URZ+0xd0], R3 ;  /* 0x0000d003020065a7 */ /* 0x000ee400080011ff */
[----:B---3--:R-:W-:Y:S01]  /*86a0*/  @P6 SEL R69, RZ, 0x1, !P0 ;  /* 0x00000001ff456807 */ /* 0x008fe20004000000 */
[----:B--2---:R-:W-:Y:S06]  /*86b0*/  @!P6 BRA `(.L_x_131) ;  /* 0x00000000003ce947 */ /* 0x004fec0003800000 */
[----:B------:R-:W-:Y:S01]  /*86c0*/  ISETP.NE.AND P1, PT, R70, RZ, PT ;  /* 0x000000ff4600720c */ /* 0x000fe20003f25270 */
[----:B------:R-:W-:Y:S01]  /*86d0*/  BSSY B0, `(.L_x_132) ;  /* 0x0000009000007945 */ /* 0x000fe20003800000 */
[----:B------:R-:W-:Y:S11]  /*86e0*/  ISETP.NE.AND P0, PT, R69, RZ, PT ;  /* 0x000000ff4500720c */ /* 0x000ff60003f05270 */
[----:B------:R-:W-:Y:S05]  /*86f0*/  @P1 IMAD R3, R26, 0x1000, R67 ;  /* 0x000010001a031824 */ /* 0x000fea00078e0243 */
[----:B------:R-:W-:Y:S05]  /*8700*/  @P1 IADD3 R0, PT, PT, R3, UR44, RZ ;  /* 0x0000002c03001c10 */ /* 0x000fea000fffe0ff */
[----:B------:R-:W-:Y:S01]  /*8710*/  @P1 IMAD.IADD R0, R72, 0x1, R0 ;  /* 0x0000000148001824 */ /* 0x000fe200078e0200 */
[----:B------:R-:W-:Y:S06]  /*8720*/  @P0 BRA `(.L_x_133) ;  /* 0x00000000000c0947 */ /* 0x000fec0003800000 */
[----:B------:R-:W-:Y:S04]  /*8730*/  SHF.L.U32 R4, R53, 0x1f, RZ ;  /* 0x0000001f35047819 */ /* 0x000fe800000006ff */
[----:B------:R-:W2:Y:S02]  /*8740*/  SYNCS.PHASECHK.TRANS64.TRYWAIT P0, [R2+URZ+0xd0], R4 ;  /* 0x0000d004020075a7 */ /* 0x000ea400080011ff */
[----:B--2---:R-:W-:Y:S05]  /*8750*/  @!P0 BRA `(.L_x_134) ;  /* 0x0000002000788947 */ /* 0x004fea0003800000 */
.L_x_133:
[----:B------:R-:W-:Y:S05]  /*8760*/  BSYNC B0 ;  /* 0x0000000000007941 */ /* 0x000fea0003800000 */
.L_x_132:
[----:B------:R-:W-:Y:S02]  /*8770*/  ISETP.NE.AND P0, PT, R70, RZ, PT ;  /* 0x000000ff4600720c */ /* 0x000fe40003f05270 */
[----:B------:R-:W-:Y:S11]  /*8780*/  IADD3 R26, PT, PT, R26, 0x1, RZ ;  /* 0x000000011a1a7810 */ /* 0x000ff60007ffe0ff */
[----:B------:R3:W4:Y:S04]  /*8790*/  @P0 LDS.128 R28, [R3+UR44+0x200] ;  /* 0x0002002c031c0984 */ /* 0x0007280008000c00 */
[----:B------:R3:W1:Y:S02]  /*87a0*/  @P0 LDS.128 R36, [R0+0x200] ;  /* 0x0002000000240984 */ /* 0x0006640000000c00 */
.L_x_131:
[----:B------:R-:W-:Y:S05]  /*87b0*/  BSYNC B1 ;  /* 0x0000000000017941 */ /* 0x000fea0003800000 */
.L_x_130:
[----:B---3--:R-:W-:Y:S05]  /*87c0*/  VIADD R0, R25, 0x20 ;  /* 0x0000002019007836 */ /* 0x008fea0000000000 */
[----:B------:R-:W-:Y:S04]  /*87d0*/  SHF.R.U32.HI R0, RZ, 0x15, R0 ;  /* 0x00000015ff007819 */ /* 0x000fe80000011600 */
[----:B------:R-:W-:Y:S11]  /*87e0*/  LOP3.LUT P0, RZ, R0, 0x3, R46, 0x48, !PT ;  /* 0x0000000300ff7812 */ /* 0x000ff6000780482e */
[----:B------:R-:W-:Y:S02]  /*87f0*/  @!UPT UIADD3 URZ, UPT, UPT, URZ, URZ, URZ ;  /* 0x000000fffffff290 */ /* 0x000fe4000fffe0ff */
[----:B------:R-:W-:Y:S05]  /*8800*/  @!P0 BRA `(.L_x_135) ;  /* 0x0000000000408947 */ /* 0x000fea0003800000 */
[----:B------:R-:W3:Y:S01]  /*8810*/  LDCU.64 UR8, c[0x4][0x70] ;  /* 0x01000e00ff0877ac */ /* 0x000ee20008000a00 */
[----:B------:R-:W-:Y:S01]  /*8820*/  MOV R3, 0x0 ;  /* 0x0000000000037802 */ /* 0x000fe20000000f00 */
[----:B------:R-:W-:Y:S02]  /*8830*/  HFMA2 R12, -RZ, RZ, 0, 5.9604644775390625e-08 ;  /* 0x00000001ff0c7431 */ /* 0x000fe400000001ff */
[----:B-1----:R-:W-:Y:S02]  /*8840*/  IMAD.MOV.U32 R8, RZ, RZ, 0x192 ;  /* 0x00000192ff087424 */ /* 0x002fe400078e00ff */
[----:B------:R-:W-:Y:S01]  /*8850*/  IMAD.MOV.U32 R13, RZ, RZ, RZ ;  /* 0x000000ffff0d7224 */ /* 0x000fe200078e00ff */
[----:B------:R-:W1:Y:S01]  /*8860*/  LDCU.64 UR6, c[0x4][0x78] ;  /* 0x01000f00ff0677ac */ /* 0x000e620008000a00 */
[----:B--2---:R-:W2:Y:S01]  /*8870*/  LDC.64 R2, c[0x4][R3] ;  /* 0x0100000003027b82 */ /* 0x004ea20000000a00 */
[----:B------:R-:W5:Y:S01]  /*8880*/  LDCU.64 UR4, c[0x4][0x10] ;  /* 0x01000200ff0477ac */ /* 0x000f620008000a00 */
[----:B---3--:R-:W-:Y:S01]  /*8890*/  MOV R5, UR9 ;  /* 0x0000000900057c02 */ /* 0x008fe20008000f00 */
[----:B------:R-:W-:Y:S01]  /*88a0*/  IMAD.U32 R4, RZ, RZ, UR8 ;  /* 0x00000008ff047e24 */ /* 0x000fe2000f8e00ff */
[----:B-1----:R-:W-:Y:S01]  /*88b0*/  MOV R7, UR7 ;  /* 0x0000000700077c02 */ /* 0x002fe20008000f00 */
[----:B------:R-:W-:Y:S01]  /*88c0*/  IMAD.U32 R6, RZ, RZ, UR6 ;  /* 0x00000006ff067e24 */ /* 0x000fe2000f8e00ff */
[----:B-----5:R-:W-:Y:S01]  /*88d0*/  MOV R11, UR5 ;  /* 0x00000005000b7c02 */ /* 0x020fe20008000f00 */
[----:B------:R-:W-:Y:S02]  /*88e0*/  IMAD.U32 R10, RZ, RZ, UR4 ;  /* 0x00000004ff0a7e24 */ /* 0x000fe4000f8e00ff */
[----:B------:R-:W-:Y:S07]  /*88f0*/  LEPC R20, `(.L_x_135) ;  /* 0x000000001014794e */ /* 0x000fee0000000000 */
[----:B--2-4-:R-:W-:Y:S05]  /*8900*/  CALL.ABS.NOINC R2 ;  /* 0x0000000002007343 */ /* 0x014fea0003c00000 */
.L_x_135:
[----:B------:R-:W-:Y:S01]  /*8910*/  ISETP.NE.AND P6, PT, R66, RZ, PT ;  /* 0x000000ff4200720c */ /* 0x000fe20003fc5270 */
[----:B------:R-:W-:Y:S05]  /*8920*/  WARPSYNC.ALL ;  /* 0x0000000000007948 */ /* 0x000fea0003800000 */
[----:B------:R-:W-:Y:S01]  /*8930*/  R2UR UR4, R25 ;  /* 0x00000000190472ca */ /* 0x000fe200000e0000 */
[--C-:B----4-:R-:W-:Y:S01]  /*8940*/  HADD2.F32 R3, -RZ, R28.reuse.H0_H0 ;  /* 0x2000001cff037230 */ /* 0x110fe20000004100 */
[----:B------:R-:W-:Y:S01]  /*8950*/  ISETP.NE.AND P0, PT, R55, RZ, PT ;  /* 0x000000ff3700720c */ /* 0x000fe20003f05270 */
[--C-:B------:R-:W-:Y:S01]  /*8960*/  HADD2.F32 R20, -RZ, R29.reuse.H0_H0 ;  /* 0x2000001dff147230 */ /* 0x100fe20000004100 */
[----:B------:R-:W-:Y:S01]  /*8970*/  BSSY.RECONVERGENT B0, `(.L_x_136) ;  /* 0x0000058000007945 */ /* 0x000fe20003800200 */
[----:B------:R-:W-:Y:S08]  /*8980*/  HADD2.F32 R21, -RZ, R29.H1_H1 ;  /* 0x3000001dff157230 */ /* 0x000ff00000004100 */
[----:B-12---:R-:W1:Y:S02]  /*8990*/  LDTM.x16 R4, tmem[UR4+0x20] ;  /* 0x00002004000479ee */ /* 0x006e640008240000 */
        /* <DEDUP_REMOVED lines=9> */
[----:B------:R-:W-:Y:S01]  /*8a30*/  FMUL R12, R24, R16 ;  /* 0x00000010180c7220 */ /* 0x000fe20000400000 */
[--C-:B------:R-:W-:Y:S01]  /*8a40*/  HADD2.F32 R16, -RZ, R30.reuse.H0_H0 ;  /* 0x2000001eff107230 */ /* 0x100fe20000004100 */
[----:B------:R-:W-:Y:S01]  /*8a50*/  F2FP.F16.F32.PACK_AB R32, R2, R0 ;  /* 0x000000000220723e */ /* 0x000fe200000000ff */
[----:B------:R-:W-:Y:S02]  /*8a60*/  HADD2.F32 R0, -RZ, R30.H1_H1 ;  /* 0x3000001eff007230 */ /* 0x000fe40000004100 */
[C---:B------:R-:W-:Y:S01]  /*8a70*/  FFMA R3, R27.reuse, R20, R3 ;  /* 0x000000141b037223 */ /* 0x040fe20000000003 */
[C---:B------:R-:W-:Y:S01]  /*8a80*/  FMUL R5, R24.reuse, R9 ;  /* 0x0000000918057220 */ /* 0x040fe20000400000 */
[--C-:B------:R-:W-:Y:S02]  /*8a90*/  HADD2.F32 R2, -RZ, R31.reuse.H0_H0 ;  /* 0x2000001fff027230 */ /* 0x100fe40000004100 */
[C---:B------:R-:W-:Y:S01]  /*8aa0*/  FFMA R7, R27.reuse, R21, R7 ;  /* 0x000000151b077223 */ /* 0x040fe20000000007 */
        /* <DEDUP_REMOVED lines=12> */
[C---:B------:R-:W-:Y:S01]  /*8b70*/  FFMA R11, R27.reuse, R16, R11 ;  /* 0x000000101b0b7223 */ /* 0x040fe2000000000b */
        /* <DEDUP_REMOVED lines=35> */
[----:B--2---:R-:W2:Y:S01]  /*8db0*/  FENCE.VIEW.ASYNC.S ;  /* 0x00000000000073c6 */ /* 0x004ea20000000000 */
[----:B------:R-:W-:Y:S01]  /*8dc0*/  @P6 PRMT R0, R71, 0x654, R0 ;  /* 0x0000065447006816 */ /* 0x000fe20000000000 */
[----:B--2---:R-:W-:Y:S06]  /*8dd0*/  BAR.SYNC.DEFER_BLOCKING 0x1, 0x80 ;  /* 0x0042000000007b1d */ /* 0x004fec0000010000 */
        /* <DEDUP_REMOVED lines=17> */
.L_x_137:
[----:B------:R-:W-:Y:S05]  /*8ef0*/  BSYNC.RECONVERGENT B0 ;  /* 0x0000000000007941 */ /* 0x000fea0003800200 */
.L_x_136:
        /* <DEDUP_REMOVED lines=19> */
.L_x_141:
[----:B------:R-:W-:Y:S05]  /*9030*/  BSYNC B0 ;  /* 0x0000000000007941 */ /* 0x000fea0003800000 */
.L_x_140:
[----:B------:R-:W-:Y:S11]  /*9040*/  ISETP.NE.AND P0, PT, R70, RZ, PT ;  /* 0x000000ff4600720c */ /* 0x000ff60003f05270 */
[----:B------:R-:W-:Y:S02]  /*9050*/  @!UPT UIADD3 URZ, UPT, UPT, URZ, URZ, URZ ;  /* 0x000000fffffff290 */ /* 0x000fe4000fffe0ff */
[----:B------:R3:W4:Y:S04]  /*9060*/  @P0 LDS.128 R28, [R26+UR44+0x200] ;  /* 0x0002002c1a1c0984 */ /* 0x0007280008000c00 */
[----:B------:R3:W1:Y:S02]  /*9070*/  @P0 LDS.128 R36, [R72+0x200] ;  /* 0x0002000048240984 */ /* 0x0006640000000c00 */
.L_x_139:
[----:B------:R-:W-:Y:S05]  /*9080*/  BSYNC B1 ;  /* 0x0000000000017941 */ /* 0x000fea0003800000 */
.L_x_138:
[----:B--2---:R-:W-:Y:S05]  /*9090*/  VIADD R0, R25, 0x30 ;  /* 0x0000003019007836 */ /* 0x004fea0000000000 */
[----:B------:R-:W-:Y:S04]  /*90a0*/  SHF.R.U32.HI R0, RZ, 0x15, R0 ;  /* 0x00000015ff007819 */ /* 0x000fe80000011600 */
[----:B------:R-:W-:Y:S11]  /*90b0*/  LOP3.LUT P0, RZ, R0, 0x3, R46, 0x48, !PT ;  /* 0x0000000300ff7812 */ /* 0x000ff6000780482e */
[----:B------:R-:W-:Y:S02]  /*90c0*/  @!UPT UIADD3 URZ, UPT, UPT, URZ, URZ, URZ ;  /* 0x000000fffffff290 */ /* 0x000fe4000fffe0ff */
[----:B------:R-:W-:Y:S05]  /*90d0*/  @!P0 BRA `(.L_x_143) ;  /* 0x0000000000408947 */ /* 0x000fea0003800000 */
[----:B------:R-:W2:Y:S01]  /*90e0*/  LDCU.64 UR8, c[0x4][0x70] ;  /* 0x01000e00ff0877ac */ /* 0x000ea20008000a00 */
[----:B------:R-:W-:Y:S01]  /*90f0*/  MOV R3, 0x0 ;  /* 0x0000000000037802 */ /* 0x000fe20000000f00 */
        /* <DEDUP_REMOVED lines=14> */
.L_x_143:
[----:B------:R-:W-:Y:S01]  /*91e0*/  ISETP.NE.AND P0, PT, R55, RZ, PT ;  /* 0x000000ff3700720c */ /* 0x000fe20003f05270 */
[----:B------:R-:W-:Y:S05]  /*91f0*/  WARPSYNC.ALL ;  /* 0x0000000000007948 */ /* 0x000fea0003800000 */
[----:B------:R-:W-:Y:S01]  /*9200*/  R2UR UR4, R25 ;  /* 0x00000000190472ca */ /* 0x000fe200000e0000 */
[--C-:B----4-:R-:W-:Y:S01]  /*9210*/  HADD2.F32 R20, -RZ, R28.reuse.H0_H0 ;  /* 0x2000001cff147230 */ /* 0x110fe20000004100 */
[----:B------:R-:W-:Y:S01]  /*9220*/  IADD3 R64, PT, PT, R64, 0x140, RZ ;  /* 0x0000014040407810 */ /* 0x000fe20007ffe0ff */
[----:B------:R-:W-:Y:S01]  /*9230*/  HADD2.F32 R21, -RZ, R28.H1_H1 ;  /* 0x3000001cff157230 */ /* 0x000fe20000004100 */
[----:B------:R-:W-:Y:S01]  /*9240*/  BSSY.RECONVERGENT B0, `(.L_x_144) ;  /* 0x0000055000007945 */ /* 0x000fe20003800200 */
[--C-:B------:R-:W-:Y:S01]  /*9250*/  HADD2.F32 R25, -RZ, R29.reuse.H0_H0 ;  /* 0x2000001dff197230 */ /* 0x100fe20000004100 */
[----:B------:R-:W-:Y:S01]  /*9260*/  LOP3.LUT R64, R64, 0xfefffff8, RZ, 0xc0, !PT ;  /* 0xfefffff840407812 */ /* 0x000fe200078ec0ff */
[----:B---3--:R-:W-:Y:S02]  /*9270*/  HADD2.F32 R26, -RZ, R29.H1_H1 ;  /* 0x3000001dff1a7230 */ /* 0x008fe40000004100 */
[--C-:B------:R-:W-:Y:S02]  /*9280*/  HADD2.F32 R28, -RZ, R30.reuse.H0_H0 ;  /* 0x2000001eff1c7230 */ /* 0x100fe40000004100 */
[----:B------:R-:W-:Y:S02]  /*9290*/  HADD2.F32 R29, -RZ, R30.H1_H1 ;  /* 0x3000001eff1d7230 */ /* 0x000fe40000004100 */
[----:B-1----:R-:W1:Y:S01]  /*92a0*/  LDTM.x16 R4, tmem[UR4+0x30] ;  /* 0x00003004000479ee */ /* 0x002e620008240000 */
[----:B------:R-:W-:Y:S01]  /*92b0*/  NOP ;  /* 0x0000000000007918 */ /* 0x000fe20000000000 */
[----:B-1----:R1:W-:Y:S01]  /*92c0*/  SYNCS.ARRIVE.TRANS64.RED.A1T0 RZ, [R64+URZ], RZ ;  /* 0x000000ff40ff79a7 */ /* 0x0023e200081004ff */
[--C-:B------:R-:W-:Y:S02]  /*92d0*/  HADD2.F32 R30, -RZ, R31.reuse.H0_H0 ;  /* 0x2000001fff1e7230 */ /* 0x100fe40000004100 */
[----:B------:R-:W-:Y:S02]  /*92e0*/  HADD2.F32 R31, -RZ, R31.H1_H1 ;  /* 0x3000001fff1f7230 */ /* 0x000fe40000004100 */
        /* <DEDUP_REMOVED lines=8> */
[C---:B------:R-:W-:Y:S01]  /*9370*/  FMUL R4, R24.reuse, R4 ;  /* 0x0000000418047220 */ /* 0x040fe20000400000 */
[C---:B------:R-:W-:Y:S01]  /*9380*/  FMUL R5, R24.reuse, R5 ;  /* 0x0000000518057220 */ /* 0x040fe20000400000 */
[C---:B------:R-:W-:Y:S01]  /*9390*/  FMUL R6, R24.reuse, R6 ;  /* 0x0000000618067220 */ /* 0x040fe20000400000 */
[C---:B------:R-:W-:Y:S01]  /*93a0*/  FMUL R7, R24.reuse, R7 ;  /* 0x0000000718077220 */ /* 0x040fe20000400000 */
[C---:B------:R-:W-:Y:S01]  /*93b0*/  FFMA R4, R27.reuse, R20, R4 ;  /* 0x000000141b047223 */ /* 0x040fe20000000004 */
        /* <DEDUP_REMOVED lines=15> */
[C---:B------:R-:W-:Y:S01]  /*94b0*/  FMUL R12, R24.reuse, R16 ;  /* 0x00000010180c7220 */ /* 0x040fe20000400000 */
[C---:B------:R-:W-:Y:S01]  /*94c0*/  FFMA R0, R27.reuse, R32, R0 ;  /* 0x000000201b007223 */ /* 0x040fe20000000000 */
[C---:B------:R-:W-:Y:S01]  /*94d0*/  FMUL R13, R24.reuse, R17 ;  /* 0x00000011180d7220 */ /* 0x040fe20000400000 */
[----:B------:R-:W-:Y:S01]  /*94e0*/  FFMA R2, R27, R33, R2 ;  /* 0x000000211b027223 */ /* 0x000fe20000000002 */
[----:B------:R-:W-:Y:S01]  /*94f0*/  F2FP.F16.F32.PACK_AB R4, R5, R4 ;  /* 0x000000040504723e */ /* 0x000fe200000000ff */
[C---:B------:R-:W-:Y:S01]  /*9500*/  FMUL R14, R24.reuse, R18 ;  /* 0x00000012180e7220 */ /* 0x040fe20000400000 */
[----:B------:R-:W-:Y:S01]  /*9510*/  FFMA R3, R27, R34, R3 ;  /* 0x000000221b037223 */ /* 0x000fe20000000003 */
[----:B------:R-:W-:Y:S01]  /*9520*/  F2FP.F16.F32.PACK_AB R5, R7, R6 ;  /* 0x000000060705723e */ /* 0x000fe200000000ff */
[----:B------:R-:W-:Y:S01]  /*9530*/  FFMA R15, R27, R35, R15 ;  /* 0x000000231b0f7223 */ /* 0x000fe2000000000f */
[----:B------:R-:W-:Y:S01]  /*9540*/  FMUL R19, R24, R19 ;  /* 0x0000001318137220 */ /* 0x000fe20000400000 */
[----:B------:R-:W-:Y:S01]  /*9550*/  F2FP.F16.F32.PACK_AB R6, R9, R8 ;  /* 0x000000080906723e */ /* 0x000fe200000000ff */
[----:B------:R-:W-:Y:S01]  /*9560*/  FFMA R12, R27, R36, R12 ;  /* 0x000000241b0c7223 */ /* 0x000fe2000000000c */
[----:B------:R-:W-:Y:S01]  /*9570*/  F2FP.F16.F32.PACK_AB R7, R11, R10 ;  /* 0x0000000a0b07723e */ /* 0x000fe200000000ff */
[C---:B------:R-:W-:Y:S01]  /*9580*/  FFMA R13, R27.reuse, R37, R13 ;  /* 0x000000251b0d7223 */ /* 0x040fe2000000000d */
[C---:B------:R-:W-:Y:S01]  /*9590*/  FFMA R14, R27.reuse, R38, R14 ;  /* 0x000000261b0e7223 */ /* 0x040fe2000000000e */
[----:B------:R-:W-:Y:S01]  /*95a0*/  FFMA R19, R27, R39, R19 ;  /* 0x000000271b137223 */ /* 0x000fe20000000013 */
[----:B------:R-:W-:Y:S01]  /*95b0*/  F2FP.F16.F32.PACK_AB R16, R2, R0 ;  /* 0x000000000210723e */ /* 0x000fe200000000ff */
[----:B------:R1:W-:Y:S01]  /*95c0*/  STS.128 [R67+UR44+0x3200], R4 ;  /* 0x0032000443007988 */ /* 0x0003e20008000c2c */
        /* <DEDUP_REMOVED lines=28> */
.L_x_145:
[----:B------:R-:W-:Y:S05]  /*9790*/  BSYNC.RECONVERGENT B0 ;  /* 0x0000000000007941 */ /* 0x000fea0003800200 */
.L_x_144:
[----:B------:R-:W-:Y:S01]  /*97a0*/  BAR.SYNC.DEFER_BLOCKING 0x1, 0x80 ;  /* 0x0042000000007b1d */ /* 0x000fe20000010000 */
[----:B------:R-:W-:Y:S01]  /*97b0*/  UISETP.NE.AND UP0, UPT, UR49, -0x4, UPT ;  /* 0xfffffffc3100788c */ /* 0x000fe2000bf05270 */
[----:B------:R-:W-:Y:S08]  /*97c0*/  IADD3 R22, PT, PT, R22, 0x1, RZ ;  /* 0x0000000116167810 */ /* 0x000ff00007ffe0ff */
[----:B------:R-:W-:Y:S05]  /*97d0*/  BRA.U !UP0, `(.L_x_146) ;  /* 0x0000000108247547 */ /* 0x000fea000b800000 */
[----:B------:R-:W-:Y:S01]  /*97e0*/  ISETP.NE.AND P0, PT, R66, RZ, PT ;  /* 0x000000ff4200720c */ /* 0x000fe20003f05270 */
[----:B------:R-:W-:Y:S01]  /*97f0*/  IMAD.U32 R0, RZ, RZ, UR47 ;  /* 0x0000002fff007e24 */ /* 0x000fe2000f8e00ff */
[----:B------:R-:W-:Y:S04]  /*9800*/  UIADD3 UR4, UPT, UPT, UR47, 0x1, URZ ;  /* 0x000000012f047890 */ /* 0x000fe8000fffe0ff */
[----:B------:R-:W-:Y:S04]  /*9810*/  UISETP.NE.AND UP0, UPT, UR4, 0x4, UPT ;  /* 0x000000040400788c */ /* 0x000fe8000bf05270 */
[----:B------:R-:W-:Y:S03]  /*9820*/  USEL UR47, UR4, URZ, UP0 ;  /* 0x000000ff042f7287 */ /* 0x000fe60008000000 */
[----:B------:R-:W-:Y:S05]  /*9830*/  @P0 LEA R0, R0, UR44, 0x3 ;  /* 0x0000002c00000c11 */ /* 0x000fea000f8e18ff */
[----:B------:R-:W-:Y:S05]  /*9840*/  @P0 VIADD R0, R0, 0xf0 ;  /* 0x000000f000000836 */ /* 0x000fea0000000000 */
[----:B------:R-:W-:Y:S04]  /*9850*/  @P0 PRMT R0, R71, 0x654, R0 ;  /* 0x0000065447000816 */ /* 0x000fe80000000000 */
[----:B------:R2:W-:Y:S03]  /*9860*/  @P0 SYNCS.ARRIVE.TRANS64.RED.A1T0 RZ, [R0+URZ], RZ ;  /* 0x000000ff00ff09a7 */ /* 0x0005e600081004ff */
.L_x_146:
[----:B------:R-:W-:Y:S01]  /*9870*/  R2UR UR5, R47 ;  /* 0x000000002f0572ca */ /* 0x000fe200000e0000 */
[----:B------:R-:W-:Y:S01]  /*9880*/  UISETP.NE.AND UP0, UPT, UR58, URZ, UPT ;  /* 0x000000ff3a00728c */ /* 0x000fe2000bf05270 */
[----:B------:R-:W-:Y:S01]  /*9890*/  R2UR UR4, R48 ;  /* 0x00000000300472ca */ /* 0x000fe200000e0000 */
[----:B------:R-:W-:Y:S01]  /*98a0*/  UIADD3 UR49, UPT, UPT, UR49, 0x4, URZ ;  /* 0x0000000431317890 */ /* 0x000fe2000fffe0ff */
[C---:B------:R-:W-:Y:S01]  /*98b0*/  ISETP.NE.AND P0, PT, R22.reuse, 0x2, PT ;  /* 0x000000021600780c */ /* 0x040fe20003f05270 */
[----:B------:R-:W-:Y:S01]  /*98c0*/  UMOV UR48, UR59 ;  /* 0x0000003b00307c82 */ /* 0x000fe20008000000 */
[----:B------:R-:W-:Y:S02]  /*98d0*/  LOP3.LUT R51, R51, 0x1, RZ, 0x3c, !PT ;  /* 0x0000000133337812 */ /* 0x000fe400078e3cff */
[----:B--2---:R-:W-:Y:S02]  /*98e0*/  SEL R0, RZ, 0x1, P0 ;  /* 0x00000001ff007807 */ /* 0x004fe40000000000 */
[----:B------:R-:W-:Y:S02]  /*98f0*/  SEL R22, R22, RZ, P0 ;  /* 0x000000ff16167207 */ /* 0x000fe40000000000 */
[----:B------:R-:W-:Y:S01]  /*9900*/  LOP3.LUT R52, R52, R0, RZ, 0x3c, !PT ;  /* 0x0000000034347212 */ /* 0x000fe200078e3cff */
[----:B------:R-:W-:Y:S02]  /*9910*/  UIADD3 UR19, UPT, UPT, UR36, UR5, URZ ;  /* 0x0000000524137290 */ /* 0x000fe4000fffe0ff */
[----:B------:R-:W-:Y:S01]  /*9920*/  UIADD3 UR45, UPT, UPT, UR37, UR4, URZ ;  /* 0x00000004252d7290 */ /* 0x000fe2000fffe0ff */
[----:B------:R-:W-:Y:S11]  /*9930*/  BRA.U UP0, `(.L_x_147) ;  /* 0xffffffc900e87547 */ /* 0x000ff6000b83ffff */
[----:B------:R-:W-:-:S13]  /*9940*/  R2UR UR4, R49 ;  /* 0x00000000310472ca */ /* 0x000fda00000e0000 */
[----:B------:R-:W-:-:S09]  /*9950*/  UISETP.NE.AND UP0, UPT, UR4, URZ, UPT ;  /* 0x000000ff0400728c */ /* 0x000fd2000bf05270 */
[----:B------:R-:W-:Y:S05]  /*9960*/  BRA.U !UP0, `(.L_x_148) ;  /* 0x0000000108487547 */ /* 0x000fea000b800000 */
[----:B------:R-:W2:Y:S02]  /*9970*/  LDCU.64 UR4, c[0x0][0x990] ;  /* 0x00013200ff0477ac */ /* 0x000ea40008000a00 */
[----:B--2---:R-:W-:-:S04]  /*9980*/  UISETP.NE.U32.AND UP0, UPT, UR4, URZ, UPT ;  /* 0x000000ff0400728c */ /* 0x004fc8000bf05070 */
[----:B------:R-:W-:-:S09]  /*9990*/  UISETP.NE.AND.EX UP0, UPT, UR5, URZ, UPT, UP0 ;  /* 0x000000ff0500728c */ /* 0x000fd2000bf05300 */
[----:B------:R-:W-:Y:S05]  /*99a0*/  BRA.U UP0, `(.L_x_149) ;  /* 0x00000001000c7547 */ /* 0x000fea000b800000 */
[----:B------:R-:W-:-:S13]  /*99b0*/  FSETP.NEU.AND P0, PT, R27, RZ, PT ;  /* 0x000000ff1b00720b */ /* 0x000fda0003f0d000 */
[----:B------:R-:W-:Y:S05]  /*99c0*/  @!P0 EXIT ;  /* 0x000000000000894d */ /* 0x000fea0003800000 */
[----:B------:R-:W-:Y:S05]  /*99d0*/  BRA `(.L_x_148) ;  /* 0x00000000002c7947 */ /* 0x000fea0003800000 */
.L_x_149:
[----:B------:R-:W-:Y:S01]  /*99e0*/  ISETP.NE.AND P0, PT, R65, RZ, PT ;  /* 0x000000ff4100720c */ /* 0x000fe20003f05270 */
[----:B------:R-:W-:-:S12]  /*99f0*/  BSSY.RECONVERGENT B0, `(.L_x_148) ;  /* 0x0000009000007945 */ /* 0x000fd80003800200 */
[----:B------:R-:W-:Y:S05]  /*9a00*/  @P0 BRA `(.L_x_150) ;  /* 0x0000000000140947 */ /* 0x000fea0003800000 */
[----:B------:R-:W2:Y:S02]  /*9a10*/  LDCU.64 UR4, c[0x0][0x988] ;  /* 0x00013100ff0477ac */ /* 0x000ea40008000a00 */
[----:B--2---:R-:W-:-:S04]  /*9a20*/  ISETP.NE.U32.AND P0, PT, RZ, UR4, PT ;  /* 0x00000004ff007c0c */ /* 0x004fc8000bf05070 */
[----:B------:R-:W-:-:S13]  /*9a30*/  ISETP.NE.AND.EX P0, PT, RZ, UR5, PT, P0 ;  /* 0x00000005ff007c0c */ /* 0x000fda000bf05300 */
[----:B------:R-:W-:Y:S05]  /*9a40*/  @!P0 EXIT ;  /* 0x000000000000894d */ /* 0x000fea0003800000 */
[----:B------:R-:W-:Y:S05]  /*9a50*/  BRA `(.L_x_151) ;  /* 0x0000000000087947 */ /* 0x000fea0003800000 */
.L_x_150:
[----:B------:R-:W-:-:S13]  /*9a60*/  FSETP.NEU.AND P0, PT, R27, RZ, PT ;  /* 0x000000ff1b00720b */ /* 0x000fda0003f0d000 */
[----:B------:R-:W-:Y:S05]  /*9a70*/  @!P0 EXIT ;  /* 0x000000000000894d */ /* 0x000fea0003800000 */
.L_x_151:
[----:B------:R-:W-:Y:S05]  /*9a80*/  BSYNC.RECONVERGENT B0 ;  /* 0x0000000000007941 */ /* 0x000fea0003800200 */
.L_x_148:
[----:B------:R-:W2:Y:S01]  /*9a90*/  S2UR UR5, SR_CgaCtaId ;  /* 0x00000000000579c3 */ /* 0x000ea20000008800 */
[----:B------:R-:W-:Y:S01]  /*9aa0*/  ULEA UR4, UR47, UR44, 0x3 ;  /* 0x0000002c2f047291 */ /* 0x000fe2000f8e18ff */
[----:B------:R-:W-:-:S04]  /*9ab0*/  DEPBAR.LE SB0, 0x0 ;  /* 0x000080000000791a */ /* 0x000fc80000000000 */
[----:B------:R-:W-:-:S04]  /*9ac0*/  UIADD3 UR4, UPT, UPT, UR4, 0xf0, URZ ;  /* 0x000000f004047890 */ /* 0x000fc8000fffe0ff */
[----:B--2---:R-:W-:-:S09]  /*9ad0*/  UPRMT UR4, UR5, 0x654, UR4 ;  /* 0x0000065405047896 */ /* 0x004fd20008000004 */
[----:B------:R-:W-:Y:S01]  /*9ae0*/  SYNCS.ARRIVE.TRANS64.RED.A1T0 RZ, [UR4], RZ ;  /* 0x000000ffffff79a7 */ /* 0x000fe20008100404 */
[----:B------:R-:W-:Y:S05]  /*9af0*/  EXIT ;  /* 0x000000000000794d */ /* 0x000fea0003800000 */
.L_x_25:
[----:B------:R-:W-:Y:S07]  /*9b00*/  MOV R0, UR9 ;  /* 0x0000000900007c02 */ /* 0x000fee0008000f00 */
.L_x_152:
[----:B--2---:R2:W3:Y:S02]  /*9b10*/  SYNCS.PHASECHK.TRANS64.TRYWAIT P0, [R0+URZ+0x68], R4 ;  /* 0x00006804000075a7 */ /* 0x0044e400080011ff */
[----:B---3--:R-:W-:Y:S05]  /*9b20*/  @!P0 NANOSLEEP.SYNCS 0x989680 ;  /* 0x009896800000895d */ /* 0x008fea0003900000 */
[----:B------:R-:W3:Y:S02]  /*9b30*/  @!P0 SYNCS.PHASECHK.TRANS64 P0, [R0+URZ+0x68], R4 ;  /* 0x00006804000085a7 */ /* 0x000ee400080010ff */
[----:B---3--:R-:W-:Y:S05]  /*9b40*/  @!P0 BRA `(.L_x_152) ;  /* 0xfffffffc00f08947 */ /* 0x008fea000383ffff */
[----:B------:R-:W-:Y:S05]  /*9b50*/  BRA `(.L_x_24) ;  /* 0xffffff8000707947 */ /* 0x000fea000383ffff */
.L_x_32:
[----:B------:R-:W-:Y:S07]  /*9b60*/  MOV R0, UR9 ;  /* 0x0000000900007c02 */ /* 0x000fee0008000f00 */
.L_x_153:
[----:B-1----:R1:W2:Y:S02]  /*9b70*/  SYNCS.PHASECHK.TRANS64.TRYWAIT P0, [R0+URZ+0x68], R4 ;  /* 0x00006804000075a7 */ /* 0x0022a400080011ff */
[----:B--2---:R-:W-:Y:S05]  /*9b80*/  @!P0 NANOSLEEP.SYNCS 0x989680 ;  /* 0x009896800000895d */ /* 0x004fea0003900000 */
[----:B------:R-:W2:Y:S02]  /*9b90*/  @!P0 SYNCS.PHASECHK.TRANS64 P0, [R0+URZ+0x68], R4 ;  /* 0x00006804000085a7 */ /* 0x000ea400080010ff */
[----:B--2---:R-:W-:Y:S05]  /*9ba0*/  @!P0 BRA `(.L_x_153) ;  /* 0xfffffffc00f08947 */ /* 0x004fea000383ffff */
[----:B------:R-:W-:Y:S05]  /*9bb0*/  BRA `(.L_x_31) ;  /* 0xffffff8800107947 */ /* 0x000fea000383ffff */
.L_x_37:
[----:B-1----:R-:W-:-:S07]  /*9bc0*/  MOV R0, UR36 ;  /* 0x0000002400007c02 */ /* 0x002fce0008000f00 */
.L_x_154:
[----:B-1----:R1:W2:Y:S02]  /*9bd0*/  SYNCS.PHASECHK.TRANS64.TRYWAIT P0, [R0+URZ+0x120], R3 ;  /* 0x00012003000075a7 */ /* 0x0022a400080011ff */
[----:B--2---:R-:W-:Y:S05]  /*9be0*/  @!P0 NANOSLEEP.SYNCS 0x989680 ;  /* 0x009896800000895d */ /* 0x004fea0003900000 */
[----:B------:R-:W2:Y:S02]  /*9bf0*/  @!P0 SYNCS.PHASECHK.TRANS64 P0, [R0+URZ+0x120], R3 ;  /* 0x00012003000085a7 */ /* 0x000ea400080010ff */
[----:B--2---:R-:W-:Y:S05]  /*9c00*/  @!P0 BRA `(.L_x_154) ;  /* 0xfffffffc00f08947 */ /* 0x004fea000383ffff */
[----:B------:R-:W-:Y:S05]  /*9c10*/  BRA `(.L_x_155) ;  /* 0xffffff8800f07947 */ /* 0x000fea000383ffff */
.L_x_41:
[----:B------:R-:W-:-:S07]  /*9c20*/  MOV R0, UR4 ;  /* 0x0000000400007c02 */ /* 0x000fce0008000f00 */
.L_x_156:
[----:B-1----:R1:W2:Y:S02]  /*9c30*/  SYNCS.PHASECHK.TRANS64.TRYWAIT P0, [R0+URZ], R2 ;  /* 0x00000002000075a7 */ /* 0x0022a400080011ff */
[----:B--2---:R-:W-:Y:S05]  /*9c40*/  @!P0 NANOSLEEP.SYNCS 0x989680 ;  /* 0x009896800000895d */ /* 0x004fea0003900000 */
[----:B------:R-:W2:Y:S02]  /*9c50*/  @!P0 SYNCS.PHASECHK.TRANS64 P0, [R0+URZ], R2 ;  /* 0x00000002000085a7 */ /* 0x000ea400080010ff */
[----:B--2---:R-:W-:Y:S05]  /*9c60*/  @!P0 BRA `(.L_x_156) ;  /* 0xfffffffc00f08947 */ /* 0x004fea000383ffff */
[----:B------:R-:W-:Y:S05]  /*9c70*/  BRA `(.L_x_157) ;  /* 0xffffff9000887947 */ /* 0x000fea000383ffff */
.L_x_42:
[----:B------:R-:W-:-:S07]  /*9c80*/  MOV R0, UR5 ;  /* 0x0000000500007c02 */ /* 0x000fce0008000f00 */
.L_x_158:
[----:B-1----:R1:W2:Y:S02]  /*9c90*/  SYNCS.PHASECHK.TRANS64.TRYWAIT P0, [R0+URZ], R2 ;  /* 0x00000002000075a7 */ /* 0x0022a400080011ff */
[----:B--2---:R-:W-:Y:S05]  /*9ca0*/  @!P0 NANOSLEEP.SYNCS 0x989680 ;  /* 0x009896800000895d */ /* 0x004fea0003900000 */
[----:B------:R-:W2:Y:S02]  /*9cb0*/  @!P0 SYNCS.PHASECHK.TRANS64 P0, [R0+URZ], R2 ;  /* 0x00000002000085a7 */ /* 0x000ea400080010ff */
[----:B--2---:R-:W-:Y:S05]  /*9cc0*/  @!P0 BRA `(.L_x_158) ;  /* 0xfffffffc00f08947 */ /* 0x004fea000383ffff */
[----:B------:R-:W-:Y:S05]  /*9cd0*/  BRA `(.L_x_159) ;  /* 0xffffff9000987947 */ /* 0x000fea000383ffff */
.L_x_43:
[----:B------:R-:W-:-:S07]  /*9ce0*/  MOV R0, UR5 ;  /* 0x0000000500007c02 */ /* 0x000fce0008000f00 */
.L_x_160:
[----:B-1----:R1:W2:Y:S02]  /*9cf0*/  SYNCS.PHASECHK.TRANS64.TRYWAIT P0, [R0+URZ], R2 ;  /* 0x00000002000075a7 */ /* 0x0022a400080011ff */
[----:B--2---:R-:W-:Y:S05]  /*9d00*/  @!P0 NANOSLEEP.SYNCS 0x989680 ;  /* 0x009896800000895d */ /* 0x004fea0003900000 */
[----:B------:R-:W2:Y:S02]  /*9d10*/  @!P0 SYNCS.PHASECHK.TRANS64 P0, [R0+URZ], R2 ;  /* 0x00000002000085a7 */ /* 0x000ea400080010ff */
[----:B--2---:R-:W-:Y:S05]  /*9d20*/  @!P0 BRA `(.L_x_160) ;  /* 0xfffffffc00f08947 */ /* 0x004fea000383ffff */
[----:B------:R-:W-:Y:S05]  /*9d30*/  BRA `(.L_x_161) ;  /* 0xffffff9000a87947 */ /* 0x000fea000383ffff */
.L_x_44:
[----:B------:R-:W-:-:S07]  /*9d40*/  MOV R0, UR5 ;  /* 0x0000000500007c02 */ /* 0x000fce0008000f00 */
.L_x_162:
[----:B-1----:R1:W2:Y:S02]  /*9d50*/  SYNCS.PHASECHK.TRANS64.TRYWAIT P0, [R0+URZ], R2 ;  /* 0x00000002000075a7 */ /* 0x0022a400080011ff */
[----:B--2---:R-:W-:Y:S05]  /*9d60*/  @!P0 NANOSLEEP.SYNCS 0x989680 ;  /* 0x009896800000895d */ /* 0x004fea0003900000 */
[----:B------:R-:W2:Y:S02]  /*9d70*/  @!P0 SYNCS.PHASECHK.TRANS64 P0, [R0+URZ], R2 ;  /* 0x00000002000085a7 */ /* 0x000ea400080010ff */
[----:B--2---:R-:W-:Y:S05]  /*9d80*/  @!P0 BRA `(.L_x_162) ;  /* 0xfffffffc00f08947 */ /* 0x004fea000383ffff */
[----:B------:R-:W-:Y:S05]  /*9d90*/  BRA `(.L_x_163) ;  /* 0xffffff9000b87947 */ /* 0x000fea000383ffff */
.L_x_45:
[----:B------:R-:W-:-:S07]  /*9da0*/  MOV R0, UR5 ;  /* 0x0000000500007c02 */ /* 0x000fce0008000f00 */
.L_x_164:
[----:B-1----:R1:W2:Y:S02]  /*9db0*/  SYNCS.PHASECHK.TRANS64.TRYWAIT P0, [R0+URZ], R2 ;  /* 0x00000002000075a7 */ /* 0x0022a400080011ff */
[----:B--2---:R-:W-:Y:S05]  /*9dc0*/  @!P0 NANOSLEEP.SYNCS 0x989680 ;  /* 0x009896800000895d */ /* 0x004fea0003900000 */
[----:B------:R-:W2:Y:S02]  /*9dd0*/  @!P0 SYNCS.PHASECHK.TRANS64 P0, [R0+URZ], R2 ;  /* 0x00000002000085a7 */ /* 0x000ea400080010ff */
[----:B--2---:R-:W-:Y:S05]  /*9de0*/  @!P0 BRA `(.L_x_164) ;  /* 0xfffffffc00f08947 */ /* 0x004fea000383ffff */
[----:B------:R-:W-:Y:S05]  /*9df0*/  BRA `(.L_x_165) ;  /* 0xffffff9000c87947 */ /* 0x000fea000383ffff */
.L_x_46:
[----:B------:R-:W-:-:S07]  /*9e00*/  MOV R0, UR5 ;  /* 0x0000000500007c02 */ /* 0x000fce0008000f00 */
.L_x_166:
[----:B-1----:R1:W2:Y:S02]  /*9e10*/  SYNCS.PHASECHK.TRANS64.TRYWAIT P0, [R0+URZ], R2 ;  /* 0x00000002000075a7 */ /* 0x0022a400080011ff */
[----:B--2---:R-:W-:Y:S05]  /*9e20*/  @!P0 NANOSLEEP.SYNCS 0x989680 ;  /* 0x009896800000895d */ /* 0x004fea0003900000 */
[----:B------:R-:W2:Y:S02]  /*9e30*/  @!P0 SYNCS.PHASECHK.TRANS64 P0, [R0+URZ], R2 ;  /* 0x00000002000085a7 */ /* 0x000ea400080010ff */
[----:B--2---:R-:W-:Y:S05]  /*9e40*/  @!P0 BRA `(.L_x_166) ;  /* 0xfffffffc00f08947 */ /* 0x004fea000383ffff */
[----:B------:R-:W-:Y:S05]  /*9e50*/  BRA `(.L_x_167) ;  /* 0xffffff9000d87947 */ /* 0x000fea000383ffff */
.L_x_47:
[----:B------:R-:W-:-:S07]  /*9e60*/  MOV R0, UR5 ;  /* 0x0000000500007c02 */ /* 0x000fce0008000f00 */
.L_x_168:
[----:B-1----:R1:W2:Y:S02]  /*9e70*/  SYNCS.PHASECHK.TRANS64.TRYWAIT P0, [R0+URZ], R2 ;  /* 0x00000002000075a7 */ /* 0x0022a400080011ff */
[----:B--2---:R-:W-:Y:S05]  /*9e80*/  @!P0 NANOSLEEP.SYNCS 0x989680 ;  /* 0x009896800000895d */ /* 0x004fea0003900000 */
[----:B------:R-:W2:Y:S02]  /*9e90*/  @!P0 SYNCS.PHASECHK.TRANS64 P0, [R0+URZ], R2 ;  /* 0x00000002000085a7 */ /* 0x000ea400080010ff */
[----:B--2---:R-:W-:Y:S05]  /*9ea0*/  @!P0 BRA `(.L_x_168) ;  /* 0xfffffffc00f08947 */ /* 0x004fea000383ffff */
[----:B------:R-:W-:Y:S05]  /*9eb0*/  BRA `(.L_x_169) ;  /* 0xffffff9000e87947 */ /* 0x000fea000383ffff */
.L_x_48:
[----:B------:R-:W-:-:S07]  /*9ec0*/  MOV R0, UR5 ;  /* 0x0000000500007c02 */ /* 0x000fce0008000f00 */
.L_x_170:
[----:B-1----:R1:W2:Y:S02]  /*9ed0*/  SYNCS.PHASECHK.TRANS64.TRYWAIT P0, [R0+URZ], R2 ;  /* 0x00000002000075a7 */ /* 0x0022a400080011ff */
[----:B--2---:R-:W-:Y:S05]  /*9ee0*/  @!P0 NANOSLEEP.SYNCS 0x989680 ;  /* 0x009896800000895d */ /* 0x004fea0003900000 */
[----:B------:R-:W2:Y:S02]  /*9ef0*/  @!P0 SYNCS.PHASECHK.TRANS64 P0, [R0+URZ], R2 ;  /* 0x00000002000085a7 */ /* 0x000ea400080010ff */
[----:B--2---:R-:W-:Y:S05]  /*9f00*/  @!P0 BRA `(.L_x_170) ;  /* 0xfffffffc00f08947 */ /* 0x004fea000383ffff */
[----:B------:R-:W-:Y:S05]  /*9f10*/  BRA `(.L_x_171) ;  /* 0xffffff9000f87947 */ /* 0x000fea000383ffff */
.L_x_49:
[----:B------:R-:W-:-:S07]  /*9f20*/  MOV R0, UR5 ;  /* 0x0000000500007c02 */ /* 0x000fce0008000f00 */
.L_x_172:
[----:B-1----:R1:W2:Y:S02]  /*9f30*/  SYNCS.PHASECHK.TRANS64.TRYWAIT P0, [R0+URZ], R2 ;  /* 0x00000002000075a7 */ /* 0x0022a400080011ff */
[----:B--2---:R-:W-:Y:S05]  /*9f40*/  @!P0 NANOSLEEP.SYNCS 0x989680 ;  /* 0x009896800000895d */ /* 0x004fea0003900000 */
[----:B------:R-:W2:Y:S02]  /*9f50*/  @!P0 SYNCS.PHASECHK.TRANS64 P0, [R0+URZ], R2 ;  /* 0x00000002000085a7 */ /* 0x000ea400080010ff */
[----:B--2---:R-:W-:Y:S05]  /*9f60*/  @!P0 BRA `(.L_x_172) ;  /* 0xfffffffc00f08947 */ /* 0x004fea000383ffff */
[----:B------:R-:W-:Y:S05]  /*9f70*/  BRA `(.L_x_173) ;  /* 0xffffff9400087947 */ /* 0x000fea000383ffff */
.L_x_50:
[----:B------:R-:W-:-:S07]  /*9f80*/  MOV R0, UR5 ;  /* 0x0000000500007c02 */ /* 0x000fce0008000f00 */
.L_x_174:
[----:B-1----:R1:W2:Y:S02]  /*9f90*/  SYNCS.PHASECHK.TRANS64.TRYWAIT P0, [R0+URZ], R2 ;  /* 0x00000002000075a7 */ /* 0x0022a400080011ff */
[----:B--2---:R-:W-:Y:S05]  /*9fa0*/  @!P0 NANOSLEEP.SYNCS 0x989680 ;  /* 0x009896800000895d */ /* 0x004fea0003900000 */
[----:B------:R-:W2:Y:S02]  /*9fb0*/  @!P0 SYNCS.PHASECHK.TRANS64 P0, [R0+URZ], R2 ;  /* 0x00000002000085a7 */ /* 0x000ea400080010ff */
[----:B--2---:R-:W-:Y:S05]  /*9fc0*/  @!P0 BRA `(.L_x_174) ;  /* 0xfffffffc00f08947 */ /* 0x004fea000383ffff */
[----:B------:R-:W-:Y:S05]  /*9fd0*/  BRA `(.L_x_175) ;  /* 0xffffff9400187947 */ /* 0x000fea000383ffff */
.L_x_51:
[----:B------:R-:W-:-:S07]  /*9fe0*/  MOV R0, UR5 ;  /* 0x0000000500007c02 */ /* 0x000fce0008000f00 */
.L_x_176:
[----:B-1----:R1:W2:Y:S02]  /*9ff0*/  SYNCS.PHASECHK.TRANS64.TRYWAIT P0, [R0+URZ], R2 ;  /* 0x00000002000075a7 */ /* 0x0022a400080011ff */
[----:B--2---:R-:W-:Y:S05]  /*a000*/  @!P0 NANOSLEEP.SYNCS 0x989680 ;  /* 0x009896800000895d */ /* 0x004fea0003900000 */
[----:B------:R-:W2:Y:S02]  /*a010*/  @!P0 SYNCS.PHASECHK.TRANS64 P0, [R0+URZ], R2 ;  /* 0x00000002000085a7 */ /* 0x000ea400080010ff */
[----:B--2---:R-:W-:Y:S05]  /*a020*/  @!P0 BRA `(.L_x_176) ;  /* 0xfffffffc00f08947 */ /* 0x004fea000383ffff */
[----:B------:R-:W-:Y:S05]  /*a030*/  BRA `(.L_x_177) ;  /* 0xffffff9400287947 */ /* 0x000fea000383ffff */
.L_x_52:
[----:B------:R-:W-:-:S07]  /*a040*/  MOV R0, UR5 ;  /* 0x0000000500007c02 */ /* 0x000fce0008000f00 */
.L_x_178:
[----:B-1----:R1:W2:Y:S02]  /*a050*/  SYNCS.PHASECHK.TRANS64.TRYWAIT P0, [R0+URZ], R2 ;  /* 0x00000002000075a7 */ /* 0x0022a400080011ff */
[----:B--2---:R-:W-:Y:S05]  /*a060*/  @!P0 NANOSLEEP.SYNCS 0x989680 ;  /* 0x009896800000895d */ /* 0x004fea0003900000 */
[----:B------:R-:W2:Y:S02]  /*a070*/  @!P0 SYNCS.PHASECHK.TRANS64 P0, [R0+URZ], R2 ;  /* 0x00000002000085a7 */ /* 0x000ea400080010ff */
[----:B--2---:R-:W-:Y:S05]  /*a080*/  @!P0 BRA `(.L_x_178) ;  /* 0xfffffffc00f08947 */ /* 0x004fea000383ffff */
[----:B------:R-:W-:Y:S05]  /*a090*/  BRA `(.L_x_179) ;  /* 0xffffff9400387947 */ /* 0x000fea000383ffff */
.L_x_55:
[----:B------:R-:W-:-:S07]  /*a0a0*/  MOV R4, UR4 ;  /* 0x0000000400047c02 */ /* 0x000fce0008000f00 */
.L_x_180:
[----:B--2---:R2:W3:Y:S02]  /*a0b0*/  SYNCS.PHASECHK.TRANS64.TRYWAIT P1, [R4+URZ+0x128], R6 ;  /* 0x00012806040075a7 */ /* 0x0044e400080211ff */
[----:B---3--:R-:W-:Y:S05]  /*a0c0*/  @!P1 NANOSLEEP.SYNCS 0x989680 ;  /* 0x009896800000995d */ /* 0x008fea0003900000 */
[----:B------:R-:W3:Y:S02]  /*a0d0*/  @!P1 SYNCS.PHASECHK.TRANS64 P1, [R4+URZ+0x128], R6 ;  /* 0x00012806040095a7 */ /* 0x000ee400080210ff */
[----:B---3--:R-:W-:Y:S05]  /*a0e0*/  @!P1 BRA `(.L_x_180) ;  /* 0xfffffffc00f09947 */ /* 0x008fea000383ffff */
[----:B------:R-:W-:Y:S05]  /*a0f0*/  BRA `(.L_x_181) ;  /* 0xffffff9400a87947 */ /* 0x000fea000383ffff */
.L_x_56:
[----:B--2---:R-:W-:-:S07]  /*a100*/  MOV R4, UR4 ;  /* 0x0000000400047c02 */ /* 0x004fce0008000f00 */
.L_x_182:
[----:B--2---:R2:W3:Y:S02]  /*a110*/  SYNCS.PHASECHK.TRANS64.TRYWAIT P1, [R4+URZ+0x120], R5 ;  /* 0x00012005040075a7 */ /* 0x0044e400080211ff */
[----:B---3--:R-:W-:Y:S05]  /*a120*/  @!P1 NANOSLEEP.SYNCS 0x989680 ;  /* 0x009896800000995d */ /* 0x008fea0003900000 */
[----:B------:R-:W3:Y:S02]  /*a130*/  @!P1 SYNCS.PHASECHK.TRANS64 P1, [R4+URZ+0x120], R5 ;  /* 0x00012005040095a7 */ /* 0x000ee400080210ff */
[----:B---3--:R-:W-:Y:S05]  /*a140*/  @!P1 BRA `(.L_x_182) ;  /* 0xfffffffc00f09947 */ /* 0x008fea000383ffff */
[----:B------:R-:W-:Y:S05]  /*a150*/  BRA `(.L_x_183) ;  /* 0xffffff9400b07947 */ /* 0x000fea000383ffff */
.L_x_66:
[----:B--2---:R-:W-:-:S04]  /*a160*/  MOV R5, UR5 ;  /* 0x0000000500057c02 */ /* 0x004fc80008000f00 */
[----:B------:R2:W3:Y:S03]  /*a170*/  SYNCS.PHASECHK.TRANS64.TRYWAIT P0, [R5+URZ+0x8], R6 ;  /* 0x00000806050075a7 */ /* 0x0004e600080011ff */
[----:B---3--:R-:W-:Y:S05]  /*a180*/  @!P0 NANOSLEEP.SYNCS 0x989680 ;  /* 0x009896800000895d */ /* 0x008fea0003900000 */
[----:B------:R-:W3:Y:S02]  /*a190*/  @!P0 SYNCS.PHASECHK.TRANS64 P0, [R5+URZ+0x8], R6 ;  /* 0x00000806050085a7 */ /* 0x000ee400080010ff */
[----:B---3--:R-:W-:Y:S05]  /*a1a0*/  @!P0 BRA `(.L_x_66) ;  /* 0xfffffffc00ec8947 */ /* 0x008fea000383ffff */
[----:B------:R-:W-:Y:S05]  /*a1b0*/  BRA `(.L_x_65) ;  /* 0xffffff98007c7947 */ /* 0x000fea000383ffff */
.L_x_68:
[----:B------:R-:W-:Y:S01]  /*a1c0*/  BSSY B0, `(.L_x_184) ;  /* 0x0000006000007945 */ /* 0x000fe20003800000 */
[----:B------:R-:W-:-:S07]  /*a1d0*/  MOV R15, 0xffffffff ;  /* 0xffffffff000f7802 */ /* 0x000fce0000000f00 */
[----:B-12--5:R-:W-:Y:S05]  /*a1e0*/  WARPSYNC.COLLECTIVE R15, `(.L_x_185) ;  /* 0x000000000f0c7348 */ /* 0x026fea0003c00000 */
[----:B------:R-:W-:Y:S02]  /*a1f0*/  ELECT P6, UR79, PT ;  /* 0x00000000004f782f */ /* 0x000fe400038c0000 */
[----:B------:R-:W-:Y:S01]  /*a200*/  MOV R14, UR79 ;  /* 0x0000004f000e7c02 */ /* 0x000fe20008000f00 */
[----:B-12--5:R-:W-:Y:S10]  /*a210*/  ENDCOLLECTIVE ;  /* 0x000000000000791b */ /* 0x026ff40003800000 */
.L_x_185:
[----:B------:R-:W-:Y:S05]  /*a220*/  BSYNC B0 ;  /* 0x0000000000007941 */ /* 0x000fea0003800000 */
.L_x_184:
[----:B------:R-:W-:Y:S05]  /*a230*/  BRA `(.L_x_186) ;  /* 0xffffff9800ac7947 */ /* 0x000fea000383ffff */
.L_x_70:
[----:B--2---:R-:W-:-:S04]  /*a240*/  MOV R3, UR5 ;  /* 0x0000000500037c02 */ /* 0x004fc80008000f00 */
[----:B------:R2:W3:Y:S03]  /*a250*/  SYNCS.PHASECHK.TRANS64.TRYWAIT P0, [R3+URZ+0x8], R4 ;  /* 0x00000804030075a7 */ /* 0x0004e600080011ff */
[----:B---3--:R-:W-:Y:S05]  /*a260*/  @!P0 NANOSLEEP.SYNCS 0x989680 ;  /* 0x009896800000895d */ /* 0x008fea0003900000 */
[----:B------:R-:W3:Y:S02]  /*a270*/  @!P0 SYNCS.PHASECHK.TRANS64 P0, [R3+URZ+0x8], R4 ;  /* 0x00000804030085a7 */ /* 0x000ee400080010ff */
[----:B---3--:R-:W-:Y:S05]  /*a280*/  @!P0 BRA `(.L_x_70) ;  /* 0xfffffffc00ec8947 */ /* 0x008fea000383ffff */
[----:B------:R-:W-:Y:S05]  /*a290*/  BRA `(.L_x_69) ;  /* 0xffffff9800b07947 */ /* 0x000fea000383ffff */
.L_x_71:
[----:B------:R-:W-:-:S07]  /*a2a0*/  MOV R4, UR20 ;  /* 0x0000001400047c02 */ /* 0x000fce0008000f00 */
.L_x_187:
[----:B-1----:R1:W2:Y:S02]  /*a2b0*/  SYNCS.PHASECHK.TRANS64.TRYWAIT P0, [R4+URZ+0x120], R5 ;  /* 0x00012005040075a7 */ /* 0x0022a400080011ff */
[----:B--2---:R-:W-:Y:S05]  /*a2c0*/  @!P0 NANOSLEEP.SYNCS 0x989680 ;  /* 0x009896800000895d */ /* 0x004fea0003900000 */
[----:B------:R-:W2:Y:S02]  /*a2d0*/  @!P0 SYNCS.PHASECHK.TRANS64 P0, [R4+URZ+0x120], R5 ;  /* 0x00012005040085a7 */ /* 0x000ea400080010ff */
[----:B--2---:R-:W-:Y:S05]  /*a2e0*/  @!P0 BRA `(.L_x_187) ;  /* 0xfffffffc00f08947 */ /* 0x004fea000383ffff */
[----:B------:R-:W-:Y:S05]  /*a2f0*/  BRA `(.L_x_188) ;  /* 0xffffff9c00ac7947 */ /* 0x000fea000383ffff */
.L_x_73:
[----:B------:R-:W-:-:S07]  /*a300*/  MOV R4, UR25 ;  /* 0x0000001900047c02 */ /* 0x000fce0008000f00 */
.L_x_189:
[----:B-1----:R1:W2:Y:S02]  /*a310*/  SYNCS.PHASECHK.TRANS64.TRYWAIT P0, [R4+URZ+0x140], R5 ;  /* 0x00014005040075a7 */ /* 0x0022a400080011ff */
[----:B--2---:R-:W-:Y:S05]  /*a320*/  @!P0 NANOSLEEP.SYNCS 0x989680 ;  /* 0x009896800000895d */ /* 0x004fea0003900000 */
[----:B------:R-:W2:Y:S02]  /*a330*/  @!P0 SYNCS.PHASECHK.TRANS64 P0, [R4+URZ+0x140], R5 ;  /* 0x00014005040085a7 */ /* 0x000ea400080010ff */
[----:B--2---:R-:W-:Y:S05]  /*a340*/  @!P0 BRA `(.L_x_189) ;  /* 0xfffffffc00f08947 */ /* 0x004fea000383ffff */
[----:B------:R-:W-:Y:S05]  /*a350*/  BRA `(.L_x_72) ;  /* 0xffffff9c00cc7947 */ /* 0x000fea000383ffff */
.L_x_77:
[----:B-1----:R-:W-:Y:S07]  /*a360*/  MOV R4, UR18 ;  /* 0x0000001200047c02 */ /* 0x002fee0008000f00 */
.L_x_190:
[----:B-1----:R1:W2:Y:S02]  /*a370*/  SYNCS.PHASECHK.TRANS64.TRYWAIT P0, [R4+URZ], R6 ;  /* 0x00000006040075a7 */ /* 0x0022a400080011ff */
[----:B--2---:R-:W-:Y:S05]  /*a380*/  @!P0 NANOSLEEP.SYNCS 0x989680 ;  /* 0x009896800000895d */ /* 0x004fea0003900000 */
[----:B------:R-:W2:Y:S02]  /*a390*/  @!P0 SYNCS.PHASECHK.TRANS64 P0, [R4+URZ], R6 ;  /* 0x00000006040085a7 */ /* 0x000ea400080010ff */
[----:B--2---:R-:W-:Y:S05]  /*a3a0*/  @!P0 BRA `(.L_x_190) ;  /* 0xfffffffc00f08947 */ /* 0x004fea000383ffff */
[----:B------:R-:W-:Y:S05]  /*a3b0*/  BRA `(.L_x_76) ;  /* 0xffffff9c00f07947 */ /* 0x000fea000383ffff */
.L_x_81:
[----:B--2---:R-:W-:-:S07]  /*a3c0*/  MOV R0, UR4 ;  /* 0x0000000400007c02 */ /* 0x004fce0008000f00 */
.L_x_191:
[----:B--2---:R2:W3:Y:S02]  /*a3d0*/  SYNCS.PHASECHK.TRANS64.TRYWAIT P0, [R0+URZ], R2 ;  /* 0x00000002000075a7 */ /* 0x0044e400080011ff */
[----:B---3--:R-:W-:Y:S05]  /*a3e0*/  @!P0 NANOSLEEP.SYNCS 0x989680 ;  /* 0x009896800000895d */ /* 0x008fea0003900000 */
[----:B------:R-:W3:Y:S02]  /*a3f0*/  @!P0 SYNCS.PHASECHK.TRANS64 P0, [R0+URZ], R2 ;  /* 0x00000002000085a7 */ /* 0x000ee400080010ff */
[----:B---3--:R-:W-:Y:S05]  /*a400*/  @!P0 BRA `(.L_x_191) ;  /* 0xfffffffc00f08947 */ /* 0x008fea000383ffff */
[----:B------:R-:W-:Y:S05]  /*a410*/  BRA `(.L_x_192) ;  /* 0xffffffa000f87947 */ /* 0x000fea000383ffff */
.L_x_84:
[----:B------:R-:W-:-:S07]  /*a420*/  MOV R0, UR20 ;  /* 0x0000001400007c02 */ /* 0x000fce0008000f00 */
.L_x_193:
[----:B--2---:R2:W3:Y:S02]  /*a430*/  SYNCS.PHASECHK.TRANS64.TRYWAIT P1, [R0+URZ+0x150], R2 ;  /* 0x00015002000075a7 */ /* 0x0044e400080211ff */
[----:B---3--:R-:W-:Y:S05]  /*a440*/  @!P1 NANOSLEEP.SYNCS 0x989680 ;  /* 0x009896800000995d */ /* 0x008fea0003900000 */
[----:B------:R-:W3:Y:S02]  /*a450*/  @!P1 SYNCS.PHASECHK.TRANS64 P1, [R0+URZ+0x150], R2 ;  /* 0x00015002000095a7 */ /* 0x000ee400080210ff */
[----:B---3--:R-:W-:Y:S05]  /*a460*/  @!P1 BRA `(.L_x_193) ;  /* 0xfffffffc00f09947 */ /* 0x008fea000383ffff */
[----:B------:R-:W-:Y:S05]  /*a470*/  BRA `(.L_x_194) ;  /* 0xffffffa400447947 */ /* 0x000fea000383ffff */
.L_x_89:
[----:B------:R-:W-:Y:S07]  /*a480*/  MOV R0, UR42 ;  /* 0x0000002a00007c02 */ /* 0x000fee0008000f00 */
.L_x_195:
[----:B-1----:R1:W2:Y:S02]  /*a490*/  SYNCS.PHASECHK.TRANS64.TRYWAIT P0, [R0+URZ+0x120], R2 ;  /* 0x00012002000075a7 */ /* 0x0022a400080011ff */
[----:B--2---:R-:W-:Y:S05]  /*a4a0*/  @!P0 NANOSLEEP.SYNCS 0x989680 ;  /* 0x009896800000895d */ /* 0x004fea0003900000 */
[----:B------:R-:W2:Y:S02]  /*a4b0*/  @!P0 SYNCS.PHASECHK.TRANS64 P0, [R0+URZ+0x120], R2 ;  /* 0x00012002000085a7 */ /* 0x000ea400080010ff */
[----:B--2---:R-:W-:Y:S05]  /*a4c0*/  @!P0 BRA `(.L_x_195) ;  /* 0xfffffffc00f08947 */ /* 0x004fea000383ffff */
[----:B------:R-:W-:Y:S05]  /*a4d0*/  BRA `(.L_x_196) ;  /* 0xffffffa800a07947 */ /* 0x000fea000383ffff */
.L_x_92:
[----:B------:R-:W-:Y:S07]  /*a4e0*/  MOV R0, UR42 ;  /* 0x0000002a00007c02 */ /* 0x000fee0008000f00 */
.L_x_197:
[----:B-1----:R1:W2:Y:S02]  /*a4f0*/  SYNCS.PHASECHK.TRANS64.TRYWAIT P2, [R0+URZ+0x118], R2 ;  /* 0x00011802000075a7 */ /* 0x0022a400080411ff */
[----:B--2---:R-:W-:Y:S05]  /*a500*/  @!P2 NANOSLEEP.SYNCS 0x989680 ;  /* 0x009896800000a95d */ /* 0x004fea0003900000 */
[----:B------:R-:W2:Y:S02]  /*a510*/  @!P2 SYNCS.PHASECHK.TRANS64 P2, [R0+URZ+0x118], R2 ;  /* 0x000118020000a5a7 */ /* 0x000ea400080410ff */
[----:B--2---:R-:W-:Y:S05]  /*a520*/  @!P2 BRA `(.L_x_197) ;  /* 0xfffffffc00f0a947 */ /* 0x004fea000383ffff */
[----:B------:R-:W-:Y:S05]  /*a530*/  BRA `(.L_x_91) ;  /* 0xffffffb000047947 */ /* 0x000fea000383ffff */
.L_x_95:
[----:B------:R-:W-:Y:S07]  /*a540*/  MOV R2, UR42 ;  /* 0x0000002a00027c02 */ /* 0x000fee0008000f00 */
.L_x_198:
[----:B-1----:R1:W2:Y:S02]  /*a550*/  SYNCS.PHASECHK.TRANS64.TRYWAIT P1, [R2+URZ+0xf0], R8 ;  /* 0x0000f008020075a7 */ /* 0x0022a400080211ff */
[----:B--2---:R-:W-:Y:S05]  /*a560*/  @!P1 NANOSLEEP.SYNCS 0x989680 ;  /* 0x009896800000995d */ /* 0x004fea0003900000 */
[----:B------:R-:W2:Y:S02]  /*a570*/  @!P1 SYNCS.PHASECHK.TRANS64 P1, [R2+URZ+0xf0], R8 ;  /* 0x0000f008020095a7 */ /* 0x000ea400080210ff */
[----:B--2---:R-:W-:Y:S05]  /*a580*/  @!P1 BRA `(.L_x_198) ;  /* 0xfffffffc00f09947 */ /* 0x004fea000383ffff */
[----:B------:R-:W-:Y:S05]  /*a590*/  BRA `(.L_x_199) ;  /* 0xffffffb000b87947 */ /* 0x000fea000383ffff */
.L_x_96:
[----:B------:R-:W-:Y:S07]  /*a5a0*/  MOV R2, UR42 ;  /* 0x0000002a00027c02 */ /* 0x000fee0008000f00 */
.L_x_200:
[----:B-1----:R1:W2:Y:S02]  /*a5b0*/  SYNCS.PHASECHK.TRANS64.TRYWAIT P1, [R2+URZ+0xf8], R8 ;  /* 0x0000f808020075a7 */ /* 0x0022a400080211ff */
[----:B--2---:R-:W-:Y:S05]  /*a5c0*/  @!P1 NANOSLEEP.SYNCS 0x989680 ;  /* 0x009896800000995d */ /* 0x004fea0003900000 */
[----:B------:R-:W2:Y:S02]  /*a5d0*/  @!P1 SYNCS.PHASECHK.TRANS64 P1, [R2+URZ+0xf8], R8 ;  /* 0x0000f808020095a7 */ /* 0x000ea400080210ff */
[----:B--2---:R-:W-:Y:S05]  /*a5e0*/  @!P1 BRA `(.L_x_200) ;  /* 0xfffffffc00f09947 */ /* 0x004fea000383ffff */
[----:B------:R-:W-:Y:S05]  /*a5f0*/  BRA `(.L_x_201) ;  /* 0xffffffb4001c7947 */ /* 0x000fea000383ffff */
.L_x_97:
[----:B------:R-:W-:Y:S07]  /*a600*/  MOV R2, UR42 ;  /* 0x0000002a00027c02 */ /* 0x000fee0008000f00 */
.L_x_202:
[----:B-1----:R1:W2:Y:S02]  /*a610*/  SYNCS.PHASECHK.TRANS64.TRYWAIT P1, [R2+URZ+0x100], R8 ;  /* 0x00010008020075a7 */ /* 0x0022a400080211ff */
[----:B--2---:R-:W-:Y:S05]  /*a620*/  @!P1 NANOSLEEP.SYNCS 0x989680 ;  /* 0x009896800000995d */ /* 0x004fea0003900000 */
[----:B------:R-:W2:Y:S02]  /*a630*/  @!P1 SYNCS.PHASECHK.TRANS64 P1, [R2+URZ+0x100], R8 ;  /* 0x00010008020095a7 */ /* 0x000ea400080210ff */
[----:B--2---:R-:W-:Y:S05]  /*a640*/  @!P1 BRA `(.L_x_202) ;  /* 0xfffffffc00f09947 */ /* 0x004fea000383ffff */
[----:B------:R-:W-:Y:S05]  /*a650*/  BRA `(.L_x_203) ;  /* 0xffffffb400847947 */ /* 0x000fea000383ffff */
.L_x_98:
[----:B------:R-:W-:Y:S07]  /*a660*/  MOV R0, UR42 ;  /* 0x0000002a00007c02 */ /* 0x000fee0008000f00 */
.L_x_204:
[----:B-1----:R1:W2:Y:S02]  /*a670*/  SYNCS.PHASECHK.TRANS64.TRYWAIT P0, [R0+URZ+0x108], R8 ;  /* 0x00010808000075a7 */ /* 0x0022a400080011ff */
[----:B--2---:R-:W-:Y:S05]  /*a680*/  @!P0 NANOSLEEP.SYNCS 0x989680 ;  /* 0x009896800000895d */ /* 0x004fea0003900000 */
[----:B------:R-:W2:Y:S02]  /*a690*/  @!P0 SYNCS.PHASECHK.TRANS64 P0, [R0+URZ+0x108], R8 ;  /* 0x00010808000085a7 */ /* 0x000ea400080010ff */
[----:B--2---:R-:W-:Y:S05]  /*a6a0*/  @!P0 BRA `(.L_x_204) ;  /* 0xfffffffc00f08947 */ /* 0x004fea000383ffff */
[----:B------:R-:W-:Y:S05]  /*a6b0*/  BRA `(.L_x_205) ;  /* 0xffffffb400ec7947 */ /* 0x000fea000383ffff */
.L_x_100:
[----:B------:R-:W-:-:S07]  /*a6c0*/  MOV R0, UR42 ;  /* 0x0000002a00007c02 */ /* 0x000fce0008000f00 */
.L_x_206:
[----:B-1----:R1:W3:Y:S02]  /*a6d0*/  SYNCS.PHASECHK.TRANS64.TRYWAIT P0, [R0+URZ+0xf0], R2 ;  /* 0x0000f002000075a7 */ /* 0x0022e400080011ff */
[----:B---3--:R-:W-:Y:S05]  /*a6e0*/  @!P0 NANOSLEEP.SYNCS 0x989680 ;  /* 0x009896800000895d */ /* 0x008fea0003900000 */
[----:B------:R-:W3:Y:S02]  /*a6f0*/  @!P0 SYNCS.PHASECHK.TRANS64 P0, [R0+URZ+0xf0], R2 ;  /* 0x0000f002000085a7 */ /* 0x000ee400080010ff */
[----:B---3--:R-:W-:Y:S05]  /*a700*/  @!P0 BRA `(.L_x_206) ;  /* 0xfffffffc00f08947 */ /* 0x008fea000383ffff */
[----:B------:R-:W-:Y:S05]  /*a710*/  BRA `(.L_x_207) ;  /* 0xffffffb800787947 */ /* 0x000fea000383ffff */
.L_x_101:
[----:B-1----:R-:W-:-:S07]  /*a720*/  MOV R0, UR42 ;  /* 0x0000002a00007c02 */ /* 0x002fce0008000f00 */
.L_x_208:
[----:B-1----:R1:W3:Y:S02]  /*a730*/  SYNCS.PHASECHK.TRANS64.TRYWAIT P0, [R0+URZ+0xf8], R2 ;  /* 0x0000f802000075a7 */ /* 0x0022e400080011ff */
[----:B---3--:R-:W-:Y:S05]  /*a740*/  @!P0 NANOSLEEP.SYNCS 0x989680 ;  /* 0x009896800000895d */ /* 0x008fea0003900000 */
[----:B------:R-:W3:Y:S02]  /*a750*/  @!P0 SYNCS.PHASECHK.TRANS64 P0, [R0+URZ+0xf8], R2 ;  /* 0x0000f802000085a7 */ /* 0x000ee400080010ff */
[----:B---3--:R-:W-:Y:S05]  /*a760*/  @!P0 BRA `(.L_x_208) ;  /* 0xfffffffc00f08947 */ /* 0x008fea000383ffff */
[----:B------:R-:W-:Y:S05]  /*a770*/  BRA `(.L_x_209) ;  /* 0xffffffb800687947 */ /* 0x000fea000383ffff */
.L_x_102:
[----:B-1----:R-:W-:-:S07]  /*a780*/  MOV R0, UR42 ;  /* 0x0000002a00007c02 */ /* 0x002fce0008000f00 */
.L_x_210:
[----:B-1----:R1:W3:Y:S02]  /*a790*/  SYNCS.PHASECHK.TRANS64.TRYWAIT P0, [R0+URZ+0x100], R2 ;  /* 0x00010002000075a7 */ /* 0x0022e400080011ff */
[----:B---3--:R-:W-:Y:S05]  /*a7a0*/  @!P0 NANOSLEEP.SYNCS 0x989680 ;  /* 0x009896800000895d */ /* 0x008fea0003900000 */
[----:B------:R-:W3:Y:S02]  /*a7b0*/  @!P0 SYNCS.PHASECHK.TRANS64 P0, [R0+URZ+0x100], R2 ;  /* 0x00010002000085a7 */ /* 0x000ee400080010ff */
[----:B---3--:R-:W-:Y:S05]  /*a7c0*/  @!P0 BRA `(.L_x_210) ;  /* 0xfffffffc00f08947 */ /* 0x008fea000383ffff */
[----:B------:R-:W-:Y:S05]  /*a7d0*/  BRA `(.L_x_211) ;  /* 0xffffffb800587947 */ /* 0x000fea000383ffff */
.L_x_104:
[----:B------:R-:W-:Y:S07]  /*a7e0*/  MOV R0, UR44 ;  /* 0x0000002c00007c02 */ /* 0x000fee0008000f00 */
.L_x_212:
[----:B-1----:R1:W2:Y:S02]  /*a7f0*/  SYNCS.PHASECHK.TRANS64.TRYWAIT P0, [R0+URZ+0x120], R2 ;  /* 0x00012002000075a7 */ /* 0x0022a400080011ff */
[----:B--2---:R-:W-:Y:S05]  /*a800*/  @!P0 NANOSLEEP.SYNCS 0x989680 ;  /* 0x009896800000895d */ /* 0x004fea0003900000 */
[----:B------:R-:W2:Y:S02]  /*a810*/  @!P0 SYNCS.PHASECHK.TRANS64 P0, [R0+URZ+0x120], R2 ;  /* 0x00012002000085a7 */ /* 0x000ea400080010ff */
[----:B--2---:R-:W-:Y:S05]  /*a820*/  @!P0 BRA `(.L_x_212) ;  /* 0xfffffffc00f08947 */ /* 0x004fea000383ffff */
[----:B------:R-:W-:Y:S05]  /*a830*/  BRA `(.L_x_213) ;  /* 0xffffffbc00347947 */ /* 0x000fea000383ffff */
.L_x_115:
[----:B-1----:R-:W-:Y:S04]  /*a840*/  MOV R2, UR44 ;  /* 0x0000002c00027c02 */ /* 0x002fe80008000f00 */
[----:B------:R1:W2:Y:S03]  /*a850*/  SYNCS.PHASECHK.TRANS64.TRYWAIT P1, [R2+URZ+0xd0], R3 ;  /* 0x0000d003020075a7 */ /* 0x0002a600080211ff */
[----:B--2---:R-:W-:Y:S05]  /*a860*/  @!P1 NANOSLEEP.SYNCS 0x989680 ;  /* 0x009896800000995d */ /* 0x004fea0003900000 */
[----:B------:R-:W2:Y:S02]  /*a870*/  @!P1 SYNCS.PHASECHK.TRANS64 P1, [R2+URZ+0xd0], R3 ;  /* 0x0000d003020095a7 */ /* 0x000ea400080210ff */
[----:B--2---:R-:W-:Y:S05]  /*a880*/  @!P1 BRA `(.L_x_115) ;  /* 0xfffffffc00ec9947 */ /* 0x004fea000383ffff */
[----:B------:R-:W-:Y:S05]  /*a890*/  BRA `(.L_x_114) ;  /* 0xffffffcc00107947 */ /* 0x000fea000383ffff */
.L_x_117:
[----:B-1----:R1:W4:Y:S02]  /*a8a0*/  SYNCS.PHASECHK.TRANS64.TRYWAIT P0, [R64+URZ+0x130], R0 ;  /* 0x00013000400075a7 */ /* 0x00232400080011ff */
[----:B----4-:R-:W-:Y:S05]  /*a8b0*/  @!P0 NANOSLEEP.SYNCS 0x989680 ;  /* 0x009896800000895d */ /* 0x010fea0003900000 */
[----:B------:R-:W4:Y:S02]  /*a8c0*/  @!P0 SYNCS.PHASECHK.TRANS64 P0, [R64+URZ+0x130], R0 ;  /* 0x00013000400085a7 */ /* 0x000f2400080010ff */
[----:B----4-:R-:W-:Y:S05]  /*a8d0*/  @!P0 BRA `(.L_x_117) ;  /* 0xfffffffc00f08947 */ /* 0x010fea000383ffff */
[----:B------:R-:W-:Y:S05]  /*a8e0*/  BRA `(.L_x_116) ;  /* 0xffffffcc00307947 */ /* 0x000fea000383ffff */
.L_x_126:
[----:B--2---:R2:W3:Y:S02]  /*a8f0*/  SYNCS.PHASECHK.TRANS64.TRYWAIT P0, [R4+URZ+0xd0], R0 ;  /* 0x0000d000040075a7 */ /* 0x0044e400080011ff */
[----:B---3--:R-:W-:Y:S05]  /*a900*/  @!P0 NANOSLEEP.SYNCS 0x989680 ;  /* 0x009896800000895d */ /* 0x008fea0003900000 */
[----:B------:R-:W3:Y:S02]  /*a910*/  @!P0 SYNCS.PHASECHK.TRANS64 P0, [R4+URZ+0xd0], R0 ;  /* 0x0000d000040085a7 */ /* 0x000ee400080010ff */
[----:B---3--:R-:W-:Y:S05]  /*a920*/  @!P0 BRA `(.L_x_126) ;  /* 0xfffffffc00f08947 */ /* 0x008fea000383ffff */
[----:B------:R-:W-:Y:S05]  /*a930*/  BRA `(.L_x_125) ;  /* 0xffffffd400507947 */ /* 0x000fea000383ffff */
.L_x_134:
[----:B--2---:R2:W3:Y:S02]  /*a940*/  SYNCS.PHASECHK.TRANS64.TRYWAIT P0, [R2+URZ+0xd0], R4 ;  /* 0x0000d004020075a7 */ /* 0x0044e400080011ff */
[----:B---3--:R-:W-:Y:S05]  /*a950*/  @!P0 NANOSLEEP.SYNCS 0x989680 ;  /* 0x009896800000895d */ /* 0x008fea0003900000 */
[----:B------:R-:W3:Y:S02]  /*a960*/  @!P0 SYNCS.PHASECHK.TRANS64 P0, [R2+URZ+0xd0], R4 ;  /* 0x0000d004020085a7 */ /* 0x000ee400080010ff */
[----:B---3--:R-:W-:Y:S05]  /*a970*/  @!P0 BRA `(.L_x_134) ;  /* 0xfffffffc00f08947 */ /* 0x008fea000383ffff */
[----:B------:R-:W-:Y:S05]  /*a980*/  BRA `(.L_x_133) ;  /* 0xffffffdc00747947 */ /* 0x000fea000383ffff */
.L_x_142:
[----:B--2---:R2:W3:Y:S02]  /*a990*/  SYNCS.PHASECHK.TRANS64.TRYWAIT P0, [R3+URZ+0xd0], R0 ;  /* 0x0000d000030075a7 */ /* 0x0044e400080011ff */
[----:B---3--:R-:W-:Y:S05]  /*a9a0*/  @!P0 NANOSLEEP.SYNCS 0x989680 ;  /* 0x009896800000895d */ /* 0x008fea0003900000 */
[----:B------:R-:W3:Y:S02]  /*a9b0*/  @!P0 SYNCS.PHASECHK.TRANS64 P0, [R3+URZ+0xd0], R0 ;  /* 0x0000d000030085a7 */ /* 0x000ee400080010ff */
[----:B---3--:R-:W-:Y:S05]  /*a9c0*/  @!P0 BRA `(.L_x_142) ;  /* 0xfffffffc00f08947 */ /* 0x008fea000383ffff */
[----:B------:R-:W-:Y:S05]  /*a9d0*/  BRA `(.L_x_141) ;  /* 0xffffffe400947947 */ /* 0x000fea000383ffff */
        .weak           $__internal_0_$__cuda_sm10x_tcgen05_guardrail_trap_col_being_dealloced_not_returned_by_alloc
        .type           $__internal_0_$__cuda_sm10x_tcgen05_guardrail_trap_col_being_dealloced_not_returned_by_alloc,@function
        .size           $__internal_0_$__cuda_sm10x_tcgen05_guardrail_trap_col_being_dealloced_not_returned_by_alloc,($__internal_1_$__cuda_sm10x_tcgen05_guardrail_trap_phase_invalid_during_alloc - $__internal_0_$__cuda_sm10x_tcgen05_guardrail_trap_col_being_dealloced_not_returned_by_alloc)
$__internal_0_$__cuda_sm10x_tcgen05_guardrail_trap_col_being_dealloced_not_returned_by_alloc:
[----:B------:R-:W-:Y:S05]  /*a9e0*/  BPT.TRAP 0x1 ;  /* 0x000000040000795c */ /* 0x000fea0000300000 */
[----:B------:R-:W-:-:S04]  /*a9f0*/  HFMA2 R3, -RZ, RZ, 0, 0 ;  /* 0x00000000ff037431 */ /* 0x000fc800000001ff */
[----:B------:R-:W-:Y:S05]  /*aa00*/  RET.REL.NODEC R2 `(_ZN7cutlass13device_kernelINS_4conv6kernel13ConvUniversalINS1_16ConvProblemShapeILNS1_8OperatorE1ELi3EEENS1_10collective14CollectiveConvINS1_47MainloopSm100TmaUmmaWarpSpecializedImplicitGemmILS5_1ELi13ELi3ELi1ELi2EN4cute5tupleIJNSA_1CILi2EEENSC_ILi1EEESE_EEEEENSB_IJNSC_ILi128EEESH_NSB_IJNSC_ILi64EEEEEEEEENS_6half_tESL_NSA_8TiledMMAINSA_8MMA_AtomIJNSA_26SM100_MMA_F16BF16_2x1SM_SSISL_SL_fLi128ELi128ELNSA_4UMMA5MajorE0ELSQ_1ELNSP_7ScaleInE0ELSR_0EEEEEENSA_6LayoutINSB_IJSE_SE_SE_EEENSB_IJNSC_ILi0EEESW_SW_EEEEENSB_IJNSA_10UnderscoreESZ_SZ_EEEEENS7_6detail27Sm100ImplicitGemmTileTraitsINSA_25SM100_TMA_2SM_LOAD_IM2COLENSA_14ComposedLayoutINSA_7SwizzleILi3ELi4ELi3EEENSA_18smem_ptr_flag_bitsILi16EEENSU_INSB_IJNSC_ILi8EEESI_EEENSB_IJSI_SE_EEEEEEEvEENS13_INSA_18SM100_TMA_2SM_LOADENS15_IS17_S19_NSU_INSB_IJSI_S1A_EEENSB_IJSE_SI_EEEEEEEvEEEENS_8epilogue10collective18CollectiveEpilogueINS1N_23Sm100TmaWarpSpecializedILi4ELi2ELi16ELb1ELb0EEEJNSB_IJSI_SH_SJ_EEENSB_IJNSU_ISI_SE_EENSU_INSB_IJNSC_ILi16EEESD_EEES1I_EEEEESL_NSB_IJNSB_IJllllEEESE_SW_EEESL_S1Z_NS1N_6fusion15FusionCallbacksIS1R_NS20_17LinearCombinationISL_fSL_fLNS_15FloatRoundStyleE2EEES1S_S1X_JEEENSA_5SM1004TMEM4LOAD26SM100_TMEM_LOAD_32dp32b16xENSA_20SM90_TMA_LOAD_IM2COLENS15_INS16_ILi1ELi4ELi3EEES19_NSU_INSB_IJS1A_S1U_EEENSB_IJS1U_SE_EEEEEEENSA_39AutoVectorizingCopyWithAssumedAlignmentILi128EEENSA_21SM90_TMA_STORE_IM2COLES2F_S2H_S2H_EEEvvEEEEvNT_6ParamsE) ;  /* 0xffffff54027c7950 */ /* 0x000fea0003c3ffff */
        .weak           $__internal_1_$__cuda_sm10x_tcgen05_guardrail_trap_phase_invalid_during_alloc
        .type           $__internal_1_$__cuda_sm10x_tcgen05_guardrail_trap_phase_invalid_during_alloc,@function
        .size           $__internal_1_$__cuda_sm10x_tcgen05_guardrail_trap_phase_invalid_during_alloc,($__internal_2_$__cuda_sm10x_tcgen05_guardrail_trap_unallocated_columns_being_dealloced - $__internal_1_$__cuda_sm10x_tcgen05_guardrail_trap_phase_invalid_during_alloc)
$__internal_1_$__cuda_sm10x_tcgen05_guardrail_trap_phase_invalid_during_alloc:
[----:B------:R-:W-:Y:S05]  /*aa10*/  BPT.TRAP 0x1 ;  /* 0x000000040000795c */ /* 0x000fea0000300000 */
[----:B------:R-:W-:-:S04]  /*aa20*/  MOV R5, 0x0 ;  /* 0x0000000000057802 */ /* 0x000fc80000000f00 */
[----:B------:R-:W-:Y:S05]  /*aa30*/  RET.REL.NODEC R4 `(_ZN7cutlass13device_kernelINS_4conv6kernel13ConvUniversalINS1_16ConvProblemShapeILNS1_8OperatorE1ELi3EEENS1_10collective14CollectiveConvINS1_47MainloopSm100TmaUmmaWarpSpecializedImplicitGemmILS5_1ELi13ELi3ELi1ELi2EN4cute5tupleIJNSA_1CILi2EEENSC_ILi1EEESE_EEEEENSB_IJNSC_ILi128EEESH_NSB_IJNSC_ILi64EEEEEEEEENS_6half_tESL_NSA_8TiledMMAINSA_8MMA_AtomIJNSA_26SM100_MMA_F16BF16_2x1SM_SSISL_SL_fLi128ELi128ELNSA_4UMMA5MajorE0ELSQ_1ELNSP_7ScaleInE0ELSR_0EEEEEENSA_6LayoutINSB_IJSE_SE_SE_EEENSB_IJNSC_ILi0EEESW_SW_EEEEENSB_IJNSA_10UnderscoreESZ_SZ_EEEEENS7_6detail27Sm100ImplicitGemmTileTraitsINSA_25SM100_TMA_2SM_LOAD_IM2COLENSA_14ComposedLayoutINSA_7SwizzleILi3ELi4ELi3EEENSA_18smem_ptr_flag_bitsILi16EEENSU_INSB_IJNSC_ILi8EEESI_EEENSB_IJSI_SE_EEEEEEEvEENS13_INSA_18SM100_TMA_2SM_LOADENS15_IS17_S19_NSU_INSB_IJSI_S1A_EEENSB_IJSE_SI_EEEEEEEvEEEENS_8epilogue10collective18CollectiveEpilogueINS1N_23Sm100TmaWarpSpecializedILi4ELi2ELi16ELb1ELb0EEEJNSB_IJSI_SH_SJ_EEENSB_IJNSU_ISI_SE_EENSU_INSB_IJNSC_ILi16EEESD_EEES1I_EEEEESL_NSB_IJNSB_IJllllEEESE_SW_EEESL_S1Z_NS1N_6fusion15FusionCallbacksIS1R_NS20_17LinearCombinationISL_fSL_fLNS_15FloatRoundStyleE2EEES1S_S1X_JEEENSA_5SM1004TMEM4LOAD26SM100_TMEM_LOAD_32dp32b16xENSA_20SM90_TMA_LOAD_IM2COLENS15_INS16_ILi1ELi4ELi3EEES19_NSU_INSB_IJS1A_S1U_EEENSB_IJS1U_SE_EEEEEEENSA_39AutoVectorizingCopyWithAssumedAlignmentILi128EEENSA_21SM90_TMA_STORE_IM2COLES2F_S2H_S2H_EEEvvEEEEvNT_6ParamsE) ;  /* 0xffffff5404707950 */ /* 0x000fea0003c3ffff */
        .weak           $__internal_2_$__cuda_sm10x_tcgen05_guardrail_trap_unallocated_columns_being_dealloced
        .type           $__internal_2_$__cuda_sm10x_tcgen05_guardrail_trap_unallocated_columns_being_dealloced,@function
        .size           $__internal_2_$__cuda_sm10x_tcgen05_guardrail_trap_unallocated_columns_being_dealloced,(.L_x_215 - $__internal_2_$__cuda_sm10x_tcgen05_guardrail_trap_unallocated_columns_being_dealloced)
$__internal_2_$__cuda_sm10x_tcgen05_guardrail_trap_unallocated_columns_being_dealloced:
[----:B------:R-:W-:Y:S05]  /*aa40*/  BPT.TRAP 0x1 ;  /* 0x000000040000795c */ /* 0x000fea0000300000 */
[----:B------:R-:W-:-:S04]  /*aa50*/  HFMA2 R3, -RZ, RZ, 0, 0 ;  /* 0x00000000ff037431 */ /* 0x000fc800000001ff */
[----:B------:R-:W-:Y:S05]  /*aa60*/  RET.REL.NODEC R2 `(_ZN7cutlass13device_kernelINS_4conv6kernel13ConvUniversalINS1_16ConvProblemShapeILNS1_8OperatorE1ELi3EEENS1_10collective14CollectiveConvINS1_47MainloopSm100TmaUmmaWarpSpecializedImplicitGemmILS5_1ELi13ELi3ELi1ELi2EN4cute5tupleIJNSA_1CILi2EEENSC_ILi1EEESE_EEEEENSB_IJNSC_ILi128EEESH_NSB_IJNSC_ILi64EEEEEEEEENS_6half_tESL_NSA_8TiledMMAINSA_8MMA_AtomIJNSA_26SM100_MMA_F16BF16_2x1SM_SSISL_SL_fLi128ELi128ELNSA_4UMMA5MajorE0ELSQ_1ELNSP_7ScaleInE0ELSR_0EEEEEENSA_6LayoutINSB_IJSE_SE_SE_EEENSB_IJNSC_ILi0EEESW_SW_EEEEENSB_IJNSA_10UnderscoreESZ_SZ_EEEEENS7_6detail27Sm100ImplicitGemmTileTraitsINSA_25SM100_TMA_2SM_LOAD_IM2COLENSA_14ComposedLayoutINSA_7SwizzleILi3ELi4ELi3EEENSA_18smem_ptr_flag_bitsILi16EEENSU_INSB_IJNSC_ILi8EEESI_EEENSB_IJSI_SE_EEEEEEEvEENS13_INSA_18SM100_TMA_2SM_LOADENS15_IS17_S19_NSU_INSB_IJSI_S1A_EEENSB_IJSE_SI_EEEEEEEvEEEENS_8epilogue10collective18CollectiveEpilogueINS1N_23Sm100TmaWarpSpecializedILi4ELi2ELi16ELb1ELb0EEEJNSB_IJSI_SH_SJ_EEENSB_IJNSU_ISI_SE_EENSU_INSB_IJNSC_ILi16EEESD_EEES1I_EEEEESL_NSB_IJNSB_IJllllEEESE_SW_EEESL_S1Z_NS1N_6fusion15FusionCallbacksIS1R_NS20_17LinearCombinationISL_fSL_fLNS_15FloatRoundStyleE2EEES1S_S1X_JEEENSA_5SM1004TMEM4LOAD26SM100_TMEM_LOAD_32dp32b16xENSA_20SM90_TMA_LOAD_IM2COLENS15_INS16_ILi1ELi4ELi3EEES19_NSU_INSB_IJS1A_S1U_EEENSB_IJS1U_SE_EEEEEEENSA_39AutoVectorizingCopyWithAssumedAlignmentILi128EEENSA_21SM90_TMA_STORE_IM2COLES2F_S2H_S2H_EEEvvEEEEvNT_6ParamsE) ;  /* 0xffffff5402647950 */ /* 0x000fea0003c3ffff */
.L_x_214:
[----:B------:R-:W-:-:S00]  /*aa70*/  BRA `(.L_x_214) ;  /* 0xfffffffc00fc7947 */ /* 0x000fc0000383ffff */
[----:B------:R-:W-:-:S00]  /*aa80*/  NOP ;  /* 0x0000000000007918 */ /* 0x000fc00000000000 */
[----:B------:R-:W-:-:S00]  /*aa90*/  NOP ;  /* 0x0000000000007918 */ /* 0x000fc00000000000 */
[----:B------:R-:W-:-:S00]  /*aaa0*/  NOP ;  /* 0x0000000000007918 */ /* 0x000fc00000000000 */
[----:B------:R-:W-:-:S00]  /*aab0*/  NOP ;  /* 0x0000000000007918 */ /* 0x000fc00000000000 */
[----:B------:R-:W-:-:S00]  /*aac0*/  NOP ;  /* 0x0000000000007918 */ /* 0x000fc00000000000 */
[----:B------:R-:W-:-:S00]  /*aad0*/  NOP ;  /* 0x0000000000007918 */ /* 0x000fc00000000000 */
[----:B------:R-:W-:-:S00]  /*aae0*/  NOP ;  /* 0x0000000000007918 */ /* 0x000fc00000000000 */
[----:B------:R-:W-:-:S00]  /*aaf0*/  NOP ;  /* 0x0000000000007918 */ /* 0x000fc00000000000 */
.L_x_215:


//--------------------- .nv.global.init           --------------------------
	.section	.nv.global.init,"aw",@progbits
.nv.global.init:
	.type		$str$29,@object
	.size		$str$29,($str$30 - $str$29)
$str$29:
        /*0000*/ 	.byte	0x28, 0x61, 0x64, 0x64, 0x72, 0x65, 0x73, 0x73, 0x20, 0x26, 0x20, 0x6d, 0x61, 0x73, 0x6b, 0x29
        /*0010*/ 	.byte	0x20, 0x3d, 0x3d, 0x20, 0x30, 0x00
	.type		$str$30,@object
	.size		$str$30,($str$28 - $str$30)
$str$30:
        /*0016*/ 	.byte	0x2f, 0x74, 0x6d, 0x70, 0x2f, 0x63, 0x75, 0x74, 0x6c, 0x61, 0x73, 0x73, 0x5f, 0x73, 0x77, 0x65
        /*0026*/ 	.byte	0x65, 0x70, 0x5f, 0x73, 0x72, 0x63, 0x2f, 0x69, 0x6e, 0x63, 0x6c, 0x75, 0x64, 0x65, 0x2f, 0x63
        /*0036*/ 	.byte	0x75, 0x74, 0x65, 0x2f, 0x70, 0x6f, 0x69, 0x6e, 0x74, 0x65, 0x72, 0x5f, 0x66, 0x6c, 0x61, 0x67
        /*0046*/ 	.byte	0x67, 0x65, 0x64, 0x2e, 0x68, 0x70, 0x70, 0x00
	.type		$str$28,@object
	.size		$str$28,($str$27 - $str$28)
$str$28:
        /*004e*/ 	.byte	0x2f, 0x74, 0x6d, 0x70, 0x2f, 0x63, 0x75, 0x74, 0x6c, 0x61, 0x73, 0x73, 0x5f, 0x73, 0x77, 0x65
        /*005e*/ 	.byte	0x65, 0x70, 0x5f, 0x73, 0x72, 0x63, 0x2f, 0x69, 0x6e, 0x63, 0x6c, 0x75, 0x64, 0x65, 0x2f, 0x63
        /*006e*/ 	.byte	0x75, 0x74, 0x65, 0x2f, 0x61, 0x74, 0x6f, 0x6d, 0x2f, 0x63, 0x6f, 0x70, 0x79, 0x5f, 0x74, 0x72
        /*007e*/ 	.byte	0x61, 0x69, 0x74, 0x73, 0x5f, 0x73, 0x6d, 0x31, 0x30, 0x30, 0x2e, 0x68, 0x70, 0x70, 0x00
	.type		$str$27,@object
	.size		$str$27,(__unnamed_1 - $str$27)
$str$27:
        /*008d*/ 	.byte	0x28, 0x28, 0x75, 0x69, 0x6e, 0x74, 0x33, 0x32, 0x5f, 0x74, 0x28, 0x74, 0x68, 0x72, 0x65, 0x61
        /*009d*/ 	.byte	0x64, 0x49, 0x64, 0x78, 0x2e, 0x78, 0x29, 0x20, 0x2f, 0x20, 0x33, 0x32, 0x29, 0x20, 0x25, 0x20
        /*00ad*/ 	.byte	0x34, 0x29, 0x20, 0x3d, 0x3d, 0x20, 0x28, 0x28, 0x28, 0x74, 0x6d, 0x65, 0x6d, 0x5f, 0x61, 0x64
        /*00bd*/ 	.byte	0x64, 0x72, 0x20, 0x3e, 0x3e, 0x20, 0x31, 0x36, 0x29, 0x20, 0x2f, 0x20, 0x33, 0x32, 0x29, 0x20
        /*00cd*/ 	.byte	0x25, 0x20, 0x34, 0x29, 0x00
	.type		__unnamed_1,@object
	.size		__unnamed_1,(__unnamed_2 - __unnamed_1)
__unnamed_1:
        /*00d2*/ 	.byte	0x61, 0x75, 0x74, 0x6f, 0x20, 0x63, 0x75, 0x74, 0x65, 0x3a, 0x3a, 0x61, 0x73, 0x5f, 0x70, 0x6f
        /* <DEDUP_REMOVED lines=24> */
        /*0262*/ 	.byte	0x34, 0x38, 0x3e, 0x3e, 0x3e, 0x3e, 0x5d, 0x00
	.type		__unnamed_2,@object
	.size		__unnamed_2,(.L_2 - __unnamed_2)
__unnamed_2:
        /* <DEDUP_REMOVED lines=40> */
        /*04ea*/ 	.byte	0x3a, 0x3a, 0x43, 0x3c, 0x30, 0x3e, 0x3e, 0x3e, 0x3e, 0x5d, 0x00
.L_2:


//--------------------- .nv.shared._ZN7cutlass13device_kernelINS_4conv6kernel13ConvUniversalINS1_16ConvProblemShapeILNS1_8OperatorE1ELi3EEENS1_10collective14CollectiveConvINS1_47MainloopSm100TmaUmmaWarpSpecializedImplicitGemmILS5_1ELi13ELi3ELi1ELi2EN4cute5tupleIJNSA_1CILi2EEENSC_ILi1EEESE_EEEEENSB_IJNSC_ILi128EEESH_NSB_IJNSC_ILi64EEEEEEEEENS_6half_tESL_NSA_8TiledMMAINSA_8MMA_AtomIJNSA_26SM100_MMA_F16BF16_2x1SM_SSISL_SL_fLi128ELi128ELNSA_4UMMA5MajorE0ELSQ_1ELNSP_7ScaleInE0ELSR_0EEEEEENSA_6LayoutINSB_IJSE_SE_SE_EEENSB_IJNSC_ILi0EEESW_SW_EEEEENSB_IJNSA_10UnderscoreESZ_SZ_EEEEENS7_6detail27Sm100ImplicitGemmTileTraitsINSA_25SM100_TMA_2SM_LOAD_IM2COLENSA_14ComposedLayoutINSA_7SwizzleILi3ELi4ELi3EEENSA_18smem_ptr_flag_bitsILi16EEENSU_INSB_IJNSC_ILi8EEESI_EEENSB_IJSI_SE_EEEEEEEvEENS13_INSA_18SM100_TMA_2SM_LOADENS15_IS17_S19_NSU_INSB_IJSI_S1A_EEENSB_IJSE_SI_EEEEEEEvEEEENS_8epilogue10collective18CollectiveEpilogueINS1N_23Sm100TmaWarpSpecializedILi4ELi2ELi16ELb1ELb0EEEJNSB_IJSI_SH_SJ_EEENSB_IJNSU_ISI_SE_EENSU_INSB_IJNSC_ILi16EEESD_EEES1I_EEEEESL_NSB_IJNSB_IJllllEEESE_SW_EEESL_S1Z_NS1N_6fusion15FusionCallbacksIS1R_NS20_17LinearCombinationISL_fSL_fLNS_15FloatRoundStyleE2EEES1S_S1X_JEEENSA_5SM1004TMEM4LOAD26SM100_TMEM_LOAD_32dp32b16xENSA_20SM90_TMA_LOAD_IM2COLENS15_INS16_ILi1ELi4ELi3EEES19_NSU_INSB_IJS1A_S1U_EEENSB_IJS1U_SE_EEEEEEENSA_39AutoVectorizingCopyWithAssumedAlignmentILi128EEENSA_21SM90_TMA_STORE_IM2COLES2F_S2H_S2H_EEEvvEEEEvNT_6ParamsE --------------------------
	.section	.nv.shared._ZN7cutlass13device_kernelINS_4conv6kernel13ConvUniversalINS1_16ConvProblemShapeILNS1_8OperatorE1ELi3EEENS1_10collective14CollectiveConvINS1_47MainloopSm100TmaUmmaWarpSpecializedImplicitGemmILS5_1ELi13ELi3ELi1ELi2EN4cute5tupleIJNSA_1CILi2EEENSC_ILi1EEESE_EEEEENSB_IJNSC_ILi128EEESH_NSB_IJNSC_ILi64EEEEEEEEENS_6half_tESL_NSA_8TiledMMAINSA_8MMA_AtomIJNSA_26SM100_MMA_F16BF16_2x1SM_SSISL_SL_fLi128ELi128ELNSA_4UMMA5MajorE0ELSQ_1ELNSP_7ScaleInE0ELSR_0EEEEEENSA_6LayoutINSB_IJSE_SE_SE_EEENSB_IJNSC_ILi0EEESW_SW_EEEEENSB_IJNSA_10UnderscoreESZ_SZ_EEEEENS7_6detail27Sm100ImplicitGemmTileTraitsINSA_25SM100_TMA_2SM_LOAD_IM2COLENSA_14ComposedLayoutINSA_7SwizzleILi3ELi4ELi3EEENSA_18smem_ptr_flag_bitsILi16EEENSU_INSB_IJNSC_ILi8EEESI_EEENSB_IJSI_SE_EEEEEEEvEENS13_INSA_18SM100_TMA_2SM_LOADENS15_IS17_S19_NSU_INSB_IJSI_S1A_EEENSB_IJSE_SI_EEEEEEEvEEEENS_8epilogue10collective18CollectiveEpilogueINS1N_23Sm100TmaWarpSpecializedILi4ELi2ELi16ELb1ELb0EEEJNSB_IJSI_SH_SJ_EEENSB_IJNSU_ISI_SE_EENSU_INSB_IJNSC_ILi16EEESD_EEES1I_EEEEESL_NSB_IJNSB_IJllllEEESE_SW_EEESL_S1Z_NS1N_6fusion15FusionCallbacksIS1R_NS20_17LinearCombinationISL_fSL_fLNS_15FloatRoundStyleE2EEES1S_S1X_JEEENSA_5SM1004TMEM4LOAD26SM100_TMEM_LOAD_32dp32b16xENSA_20SM90_TMA_LOAD_IM2COLENS15_INS16_ILi1ELi4ELi3EEES19_NSU_INSB_IJS1A_S1U_EEENSB_IJS1U_SE_EEEEEEENSA_39AutoVectorizingCopyWithAssumedAlignmentILi128EEENSA_21SM90_TMA_STORE_IM2COLES2F_S2H_S2H_EEEvvEEEEvNT_6ParamsE,"aw",@nobits
	.sectionflags	@""
	.align	16
	.zero		1024


//--------------------- .nv.shared.reserved.0     --------------------------
	.section	.nv.shared.reserved.0,"aw",@nobits
	.weak		__nv_reservedSMEM_offset_0_alias
	.size		__nv_reservedSMEM_offset_0_alias, 0, 64
	.other		__nv_reservedSMEM_offset_0_alias,@"STO_CUDA_RESERVED_SHARED STV_DEFAULT"
__nv_reservedSMEM_offset_0_alias:
	.zero		0
.nv.shared.reserved.0:
	.zero		64
	.weak		__nv_reservedSMEM_tcgen05_partition
	.type		__nv_reservedSMEM_tcgen05_partition,@object
	.size		__nv_reservedSMEM_tcgen05_partition,(.L_0 - __nv_reservedSMEM_tcgen05_partition)
__nv_reservedSMEM_tcgen05_partition:
	.zero		32
.L_0:


//--------------------- .nv.global                --------------------------
	.section	.nv.global,"aw",@nobits
.nv.global:
	.type		_ZN39_INTERNAL_42949bfd_4_k_cu_cd60876c_32874cute1_E,@object
	.size		_ZN39_INTERNAL_42949bfd_4_k_cu_cd60876c_32874cute1_E,(_ZN39_INTERNAL_42949bfd_4_k_cu_cd60876c_32874cuda3std3__45__cpo6cbeginE - _ZN39_INTERNAL_42949bfd_4_k_cu_cd60876c_32874cute1_E)
_ZN39_INTERNAL_42949bfd_4_k_cu_cd60876c_32874cute1_E:
	.zero		1
	.type		_ZN39_INTERNAL_42949bfd_4_k_cu_cd60876c_32874cuda3std3__45__cpo6cbeginE,@object
	.size		_ZN39_INTERNAL_42949bfd_4_k_cu_cd60876c_32874cuda3std3__45__cpo6cbeginE,(_ZN39_INTERNAL_42949bfd_4_k_cu_cd60876c_32874cuda3std3__48in_placeE - _ZN39_INTERNAL_42949bfd_4_k_cu_cd60876c_32874cuda3std3__45__cpo6cbeginE)
_ZN39_INTERNAL_42949bfd_4_k_cu_cd60876c_32874cuda3std3__45__cpo6cbeginE:
	.zero		1
	.type		_ZN39_INTERNAL_42949bfd_4_k_cu_cd60876c_32874cuda3std3__48in_placeE,@object
	.size		_ZN39_INTERNAL_42949bfd_4_k_cu_cd60876c_32874cuda3std3__48in_placeE,(_ZN39_INTERNAL_42949bfd_4_k_cu_cd60876c_32874cuda3std6ranges3__45__cpo9iter_moveE - _ZN39_INTERNAL_42949bfd_4_k_cu_cd60876c_32874cuda3std3__48in_placeE)
_ZN39_INTERNAL_42949bfd_4_k_cu_cd60876c_32874cuda3std3__48in_placeE:
	.zero		1
	.type		_ZN39_INTERNAL_42949bfd_4_k_cu_cd60876c_32874cuda3std6ranges3__45__cpo9iter_moveE,@object
	.size		_ZN39_INTERNAL_42949bfd_4_k_cu_cd60876c_32874cuda3std6ranges3__45__cpo9iter_moveE,(_ZN39_INTERNAL_42949bfd_4_k_cu_cd60876c_32874cuda3std3__45__cpo5beginE - _ZN39_INTERNAL_42949bfd_4_k_cu_cd60876c_32874cuda3std6ranges3__45__cpo9iter_moveE)
_ZN39_INTERNAL_42949bfd_4_k_cu_cd60876c_32874cuda3std6ranges3__45__cpo9iter_moveE:
	.zero		1
	.type		_ZN39_INTERNAL_42949bfd_4_k_cu_cd60876c_32874cuda3std3__45__cpo5beginE,@object
	.size		_ZN39_INTERNAL_42949bfd_4_k_cu_cd60876c_32874cuda3std3__45__cpo5beginE,(_ZN39_INTERNAL_42949bfd_4_k_cu_cd60876c_32874cuda3std3__441_GLOBAL__N__42949bfd_4_k_cu_cd60876c_32876ignoreE - _ZN39_INTERNAL_42949bfd_4_k_cu_cd60876c_32874cuda3std3__45__cpo5beginE)
_ZN39_INTERNAL_42949bfd_4_k_cu_cd60876c_32874cuda3std3__45__cpo5beginE:
	.zero		1
	.type		_ZN39_INTERNAL_42949bfd_4_k_cu_cd60876c_32874cuda3std3__441_GLOBAL__N__42949bfd_4_k_cu_cd60876c_32876ignoreE,@object
	.size		_ZN39_INTERNAL_42949bfd_4_k_cu_cd60876c_32874cuda3std3__441_GLOBAL__N__42949bfd_4_k_cu_cd60876c_32876ignoreE,(_ZN39_INTERNAL_42949bfd_4_k_cu_cd60876c_32874cute7productE - _ZN39_INTERNAL_42949bfd_4_k_cu_cd60876c_32874cuda3std3__441_GLOBAL__N__42949bfd_4_k_cu_cd60876c_32876ignoreE)
_ZN39_INTERNAL_42949bfd_4_k_cu_cd60876c_32874cuda3std3__441_GLOBAL__N__42949bfd_4_k_cu_cd60876c_32876ignoreE:
	.zero		1
	.type		_ZN39_INTERNAL_42949bfd_4_k_cu_cd60876c_32874cute7productE,@object
	.size		_ZN39_INTERNAL_42949bfd_4_k_cu_cd60876c_32874cute7productE,(_ZN39_INTERNAL_42949bfd_4_k_cu_cd60876c_32874cuda3std3__45__cpo3endE - _ZN39_INTERNAL_42949bfd_4_k_cu_cd60876c_32874cute7productE)
_ZN39_INTERNAL_42949bfd_4_k_cu_cd60876c_32874cute7productE:
	.zero		1
	.type		_ZN39_INTERNAL_42949bfd_4_k_cu_cd60876c_32874cuda3std3__45__cpo3endE,@object
	.size		_ZN39_INTERNAL_42949bfd_4_k_cu_cd60876c_32874cuda3std3__45__cpo3endE,(_ZN39_INTERNAL_42949bfd_4_k_cu_cd60876c_32874cuda3std3__419piecewise_constructE - _ZN39_INTERNAL_42949bfd_4_k_cu_cd60876c_32874cuda3std3__45__cpo3endE)
_ZN39_INTERNAL_42949bfd_4_k_cu_cd60876c_32874cuda3std3__45__cpo3endE:
	.zero		1
	.type		_ZN39_INTERNAL_42949bfd_4_k_cu_cd60876c_32874cuda3std3__419piecewise_constructE,@object
	.size		_ZN39_INTERNAL_42949bfd_4_k_cu_cd60876c_32874cuda3std3__419piecewise_constructE,(_ZN39_INTERNAL_42949bfd_4_k_cu_cd60876c_32874cuda3std3__45__cpo4cendE - _ZN39_INTERNAL_42949bfd_4_k_cu_cd60876c_32874cuda3std3__419piecewise_constructE)
_ZN39_INTERNAL_42949bfd_4_k_cu_cd60876c_32874cuda3std3__419piecewise_constructE:
	.zero		1
	.type		_ZN39_INTERNAL_42949bfd_4_k_cu_cd60876c_32874cuda3std3__45__cpo4cendE,@object
	.size		_ZN39_INTERNAL_42949bfd_4_k_cu_cd60876c_32874cuda3std3__45__cpo4cendE,(_ZN39_INTERNAL_42949bfd_4_k_cu_cd60876c_32874cuda3std6ranges3__45__cpo4swapE - _ZN39_INTERNAL_42949bfd_4_k_cu_cd60876c_32874cuda3std3__45__cpo4cendE)
_ZN39_INTERNAL_42949bfd_4_k_cu_cd60876c_32874cuda3std3__45__cpo4cendE:
	.zero		1
	.type		_ZN39_INTERNAL_42949bfd_4_k_cu_cd60876c_32874cuda3std6ranges3__45__cpo4swapE,@object
	.size		_ZN39_INTERNAL_42949bfd_4_k_cu_cd60876c_32874cuda3std6ranges3__45__cpo4swapE,(.L_10 - _ZN39_INTERNAL_42949bfd_4_k_cu_cd60876c_32874cuda3std6ranges3__45__cpo4swapE)
_ZN39_INTERNAL_42949bfd_4_k_cu_cd60876c_32874cuda3std6ranges3__45__cpo4swapE:
	.zero		1
.L_10:


//--------------------- .nv.constant0._ZN7cutlass13device_kernelINS_4conv6kernel13ConvUniversalINS1_16ConvProblemShapeILNS1_8OperatorE1ELi3EEENS1_10collective14CollectiveConvINS1_47MainloopSm100TmaUmmaWarpSpecializedImplicitGemmILS5_1ELi13ELi3ELi1ELi2EN4cute5tupleIJNSA_1CILi2EEENSC_ILi1EEESE_EEEEENSB_IJNSC_ILi128EEESH_NSB_IJNSC_ILi64EEEEEEEEENS_6half_tESL_NSA_8TiledMMAINSA_8MMA_AtomIJNSA_26SM100_MMA_F16BF16_2x1SM_SSISL_SL_fLi128ELi128ELNSA_4UMMA5MajorE0ELSQ_1ELNSP_7ScaleInE0ELSR_0EEEEEENSA_6LayoutINSB_IJSE_SE_SE_EEENSB_IJNSC_ILi0EEESW_SW_EEEEENSB_IJNSA_10UnderscoreESZ_SZ_EEEEENS7_6detail27Sm100ImplicitGemmTileTraitsINSA_25SM100_TMA_2SM_LOAD_IM2COLENSA_14ComposedLayoutINSA_7SwizzleILi3ELi4ELi3EEENSA_18smem_ptr_flag_bitsILi16EEENSU_INSB_IJNSC_ILi8EEESI_EEENSB_IJSI_SE_EEEEEEEvEENS13_INSA_18SM100_TMA_2SM_LOADENS15_IS17_S19_NSU_INSB_IJSI_S1A_EEENSB_IJSE_SI_EEEEEEEvEEEENS_8epilogue10collective18CollectiveEpilogueINS1N_23Sm100TmaWarpSpecializedILi4ELi2ELi16ELb1ELb0EEEJNSB_IJSI_SH_SJ_EEENSB_IJNSU_ISI_SE_EENSU_INSB_IJNSC_ILi16EEESD_EEES1I_EEEEESL_NSB_IJNSB_IJllllEEESE_SW_EEESL_S1Z_NS1N_6fusion15FusionCallbacksIS1R_NS20_17LinearCombinationISL_fSL_fLNS_15FloatRoundStyleE2EEES1S_S1X_JEEENSA_5SM1004TMEM4LOAD26SM100_TMEM_LOAD_32dp32b16xENSA_20SM90_TMA_LOAD_IM2COLENS15_INS16_ILi1ELi4ELi3EEES19_NSU_INSB_IJS1A_S1U_EEENSB_IJS1U_SE_EEEEEEENSA_39AutoVectorizingCopyWithAssumedAlignmentILi128EEENSA_21SM90_TMA_STORE_IM2COLES2F_S2H_S2H_EEEvvEEEEvNT_6ParamsE --------------------------
	.section	.nv.constant0._ZN7cutlass13device_kernelINS_4conv6kernel13ConvUniversalINS1_16ConvProblemShapeILNS1_8OperatorE1ELi3EEENS1_10collective14CollectiveConvINS1_47MainloopSm100TmaUmmaWarpSpecializedImplicitGemmILS5_1ELi13ELi3ELi1ELi2EN4cute5tupleIJNSA_1CILi2EEENSC_ILi1EEESE_EEEEENSB_IJNSC_ILi128EEESH_NSB_IJNSC_ILi64EEEEEEEEENS_6half_tESL_NSA_8TiledMMAINSA_8MMA_AtomIJNSA_26SM100_MMA_F16BF16_2x1SM_SSISL_SL_fLi128ELi128ELNSA_4UMMA5MajorE0ELSQ_1ELNSP_7ScaleInE0ELSR_0EEEEEENSA_6LayoutINSB_IJSE_SE_SE_EEENSB_IJNSC_ILi0EEESW_SW_EEEEENSB_IJNSA_10UnderscoreESZ_SZ_EEEEENS7_6detail27Sm100ImplicitGemmTileTraitsINSA_25SM100_TMA_2SM_LOAD_IM2COLENSA_14ComposedLayoutINSA_7SwizzleILi3ELi4ELi3EEENSA_18smem_ptr_flag_bitsILi16EEENSU_INSB_IJNSC_ILi8EEESI_EEENSB_IJSI_SE_EEEEEEEvEENS13_INSA_18SM100_TMA_2SM_LOADENS15_IS17_S19_NSU_INSB_IJSI_S1A_EEENSB_IJSE_SI_EEEEEEEvEEEENS_8epilogue10collective18CollectiveEpilogueINS1N_23Sm100TmaWarpSpecializedILi4ELi2ELi16ELb1ELb0EEEJNSB_IJSI_SH_SJ_EEENSB_IJNSU_ISI_SE_EENSU_INSB_IJNSC_ILi16EEESD_EEES1I_EEEEESL_NSB_IJNSB_IJllllEEESE_SW_EEESL_S1Z_NS1N_6fusion15FusionCallbacksIS1R_NS20_17LinearCombinationISL_fSL_fLNS_15FloatRoundStyleE2EEES1S_S1X_JEEENSA_5SM1004TMEM4LOAD26SM100_TMEM_LOAD_32dp32b16xENSA_20SM90_TMA_LOAD_IM2COLENS15_INS16_ILi1ELi4ELi3EEES19_NSU_INSB_IJS1A_S1U_EEENSB_IJS1U_SE_EEEEEEENSA_39AutoVectorizingCopyWithAssumedAlignmentILi128EEENSA_21SM90_TMA_STORE_IM2COLES2F_S2H_S2H_EEEvvEEEEvNT_6ParamsE,"a",@progbits
	.sectionflags	@""
	.align	4
.nv.constant0._ZN7cutlass13device_kernelINS_4conv6kernel13ConvUniversalINS1_16ConvProblemShapeILNS1_8OperatorE1ELi3EEENS1_10collective14CollectiveConvINS1_47MainloopSm100TmaUmmaWarpSpecializedImplicitGemmILS5_1ELi13ELi3ELi1ELi2EN4cute5tupleIJNSA_1CILi2EEENSC_ILi1EEESE_EEEEENSB_IJNSC_ILi128EEESH_NSB_IJNSC_ILi64EEEEEEEEENS_6half_tESL_NSA_8TiledMMAINSA_8MMA_AtomIJNSA_26SM100_MMA_F16BF16_2x1SM_SSISL_SL_fLi128ELi128ELNSA_4UMMA5MajorE0ELSQ_1ELNSP_7ScaleInE0ELSR_0EEEEEENSA_6LayoutINSB_IJSE_SE_SE_EEENSB_IJNSC_ILi0EEESW_SW_EEEEENSB_IJNSA_10UnderscoreESZ_SZ_EEEEENS7_6detail27Sm100ImplicitGemmTileTraitsINSA_25SM100_TMA_2SM_LOAD_IM2COLENSA_14ComposedLayoutINSA_7SwizzleILi3ELi4ELi3EEENSA_18smem_ptr_flag_bitsILi16EEENSU_INSB_IJNSC_ILi8EEESI_EEENSB_IJSI_SE_EEEEEEEvEENS13_INSA_18SM100_TMA_2SM_LOADENS15_IS17_S19_NSU_INSB_IJSI_S1A_EEENSB_IJSE_SI_EEEEEEEvEEEENS_8epilogue10collective18CollectiveEpilogueINS1N_23Sm100TmaWarpSpecializedILi4ELi2ELi16ELb1ELb0EEEJNSB_IJSI_SH_SJ_EEENSB_IJNSU_ISI_SE_EENSU_INSB_IJNSC_ILi16EEESD_EEES1I_EEEEESL_NSB_IJNSB_IJllllEEESE_SW_EEESL_S1Z_NS1N_6fusion15FusionCallbacksIS1R_NS20_17LinearCombinationISL_fSL_fLNS_15FloatRoundStyleE2EEES1S_S1X_JEEENSA_5SM1004TMEM4LOAD26SM100_TMEM_LOAD_32dp32b16xENSA_20SM90_TMA_LOAD_IM2COLENS15_INS16_ILi1ELi4ELi3EEES19_NSU_INSB_IJS1A_S1U_EEENSB_IJS1U_SE_EEEEEEENSA_39AutoVectorizingCopyWithAssumedAlignmentILi128EEENSA_21SM90_TMA_STORE_IM2COLES2F_S2H_S2H_EEEvvEEEEvNT_6ParamsE:
	.zero		3200


//--------------------- SYMBOLS --------------------------

	.type		.nv.reservedSmem.offset0,@object
	.size		.nv.reservedSmem.offset0,0x4
	.type		.nv.reservedSmem.cap,@object
	.size		.nv.reservedSmem.cap,0x4
	.type		__assertfail,@function
